//
// Generated by NVIDIA NVVM Compiler
//
// Compiler Build ID: CL-36424714
// Cuda compilation tools, release 13.0, V13.0.88
// Based on NVVM 20.0.0
//

.version 9.0
.target sm_100
.address_size 64

	// .globl	_Z8Sgemm_v3PfS_S_iii
// _ZZ8Sgemm_v3PfS_S_iiiE2As has been demoted
// _ZZ8Sgemm_v3PfS_S_iiiE2Bs has been demoted

.visible .entry _Z8Sgemm_v3PfS_S_iii(
	.param .u64 .ptr .align 1 _Z8Sgemm_v3PfS_S_iii_param_0,
	.param .u64 .ptr .align 1 _Z8Sgemm_v3PfS_S_iii_param_1,
	.param .u64 .ptr .align 1 _Z8Sgemm_v3PfS_S_iii_param_2,
	.param .u32 _Z8Sgemm_v3PfS_S_iii_param_3,
	.param .u32 _Z8Sgemm_v3PfS_S_iii_param_4,
	.param .u32 _Z8Sgemm_v3PfS_S_iii_param_5
)
{
	.reg .pred 	%p<4>;
	.reg .b16 	%rs<5>;
	.reg .b32 	%r<139>;
	.reg .b32 	%f<867>;
	.reg .b64 	%rd<38>;
	// demoted variable
	.shared .align 4 .b8 _ZZ8Sgemm_v3PfS_S_iiiE2As[8192];
	// demoted variable
	.shared .align 4 .b8 _ZZ8Sgemm_v3PfS_S_iiiE2Bs[8192];
	ld.param.u64 	%rd6, [_Z8Sgemm_v3PfS_S_iii_param_0];
	ld.param.u64 	%rd4, [_Z8Sgemm_v3PfS_S_iii_param_1];
	ld.param.u32 	%r11, [_Z8Sgemm_v3PfS_S_iii_param_4];
	ld.param.u32 	%r12, [_Z8Sgemm_v3PfS_S_iii_param_5];
	cvta.to.global.u64 	%rd7, %rd6;
	cvta.to.global.u64 	%rd8, %rd4;
	mov.u32 	%r15, %ctaid.x;
	mov.u32 	%r16, %ctaid.y;
	mov.u32 	%r17, %tid.x;
	mov.u32 	%r18, %tid.y;
	shl.b32 	%r19, %r18, 4;
	add.s32 	%r20, %r19, %r17;
	shr.u32 	%r21, %r20, 1;
	shr.u32 	%r22, %r20, 5;
	shl.b32 	%r23, %r17, 2;
	and.b32  	%r24, %r23, 4;
	shl.b32 	%r25, %r20, 2;
	and.b32  	%r26, %r25, 124;
	mul.lo.s32 	%r27, %r16, %r11;
	shl.b32 	%r28, %r27, 7;
	cvt.s64.s32 	%rd9, %r28;
	shl.b32 	%r29, %r15, 7;
	mul.wide.u32 	%rd10, %r29, 4;
	add.s64 	%rd11, %rd8, %rd10;
	shr.u32 	%r30, %r20, 2;
	and.b32  	%r31, %r30, 8176;
	and.b32  	%r32, %r21, 12;
	or.b32  	%r33, %r31, %r32;
	mad.lo.s32 	%r34, %r11, %r21, %r24;
	cvt.s64.s32 	%rd12, %r34;
	add.s64 	%rd13, %rd9, %rd12;
	shl.b64 	%rd14, %rd13, 2;
	add.s64 	%rd15, %rd14, %rd7;
	ld.global.nc.v4.f32 	{%f862, %f861, %f860, %f859}, [%rd15];
	shl.b32 	%r35, %r17, 11;
	and.b32  	%r36, %r35, 2048;
	mov.u32 	%r37, _ZZ8Sgemm_v3PfS_S_iiiE2As;
	add.s32 	%r38, %r37, %r36;
	shl.b32 	%r39, %r21, 2;
	add.s32 	%r40, %r38, %r39;
	st.shared.f32 	[%r40], %f862;
	st.shared.f32 	[%r40+512], %f861;
	st.shared.f32 	[%r40+1024], %f860;
	st.shared.f32 	[%r40+1536], %f859;
	shl.b32 	%r41, %r22, 9;
	mov.u32 	%r42, _ZZ8Sgemm_v3PfS_S_iiiE2Bs;
	add.s32 	%r43, %r42, %r41;
	shl.b32 	%r44, %r20, 4;
	and.b32  	%r45, %r44, 496;
	add.s32 	%r46, %r43, %r45;
	mad.lo.s32 	%r47, %r12, %r22, %r26;
	mul.wide.s32 	%rd16, %r47, 4;
	add.s64 	%rd17, %rd11, %rd16;
	ld.global.nc.v4.f32 	{%f287, %f288, %f289, %f290}, [%rd17];
	st.shared.v4.f32 	[%r46], {%f287, %f288, %f289, %f290};
	bar.sync 	0;
	shl.b32 	%r48, %r33, 2;
	add.s32 	%r49, %r37, %r48;
	ld.shared.v4.f32 	{%f842, %f841, %f840, %f839}, [%r49];
	ld.shared.v4.f32 	{%f838, %f837, %f836, %f835}, [%r49+256];
	and.b32  	%r50, %r25, 128;
	shl.b32 	%r51, %r17, 4;
	and.b32  	%r52, %r51, 112;
	or.b32  	%r53, %r52, %r50;
	add.s32 	%r54, %r42, %r53;
	ld.shared.v4.f32 	{%f850, %f849, %f848, %f847}, [%r54];
	ld.shared.v4.f32 	{%f846, %f845, %f844, %f843}, [%r54+256];
	add.s64 	%rd37, %rd15, 32;
	add.s32 	%r55, %r22, 8;
	mad.lo.s32 	%r135, %r12, %r55, %r26;
	mov.b32 	%r137, 0;
	mov.b32 	%r136, 1;
	mov.f32 	%f771, 0f00000000;
	mov.f32 	%f772, %f771;
	mov.f32 	%f773, %f771;
	mov.f32 	%f774, %f771;
	mov.f32 	%f775, %f771;
	mov.f32 	%f776, %f771;
	mov.f32 	%f777, %f771;
	mov.f32 	%f778, %f771;
	mov.f32 	%f779, %f771;
	mov.f32 	%f780, %f771;
	mov.f32 	%f781, %f771;
	mov.f32 	%f782, %f771;
	mov.f32 	%f783, %f771;
	mov.f32 	%f784, %f771;
	mov.f32 	%f785, %f771;
	mov.f32 	%f786, %f771;
	mov.f32 	%f787, %f771;
	mov.f32 	%f788, %f771;
	mov.f32 	%f789, %f771;
	mov.f32 	%f790, %f771;
	mov.f32 	%f791, %f771;
	mov.f32 	%f792, %f771;
	mov.f32 	%f793, %f771;
	mov.f32 	%f794, %f771;
	mov.f32 	%f795, %f771;
	mov.f32 	%f796, %f771;
	mov.f32 	%f797, %f771;
	mov.f32 	%f798, %f771;
	mov.f32 	%f799, %f771;
	mov.f32 	%f800, %f771;
	mov.f32 	%f801, %f771;
	mov.f32 	%f802, %f771;
	mov.f32 	%f803, %f771;
	mov.f32 	%f804, %f771;
	mov.f32 	%f805, %f771;
	mov.f32 	%f806, %f771;
	mov.f32 	%f807, %f771;
	mov.f32 	%f808, %f771;
	mov.f32 	%f809, %f771;
	mov.f32 	%f810, %f771;
	mov.f32 	%f811, %f771;
	mov.f32 	%f812, %f771;
	mov.f32 	%f813, %f771;
	mov.f32 	%f814, %f771;
	mov.f32 	%f815, %f771;
	mov.f32 	%f816, %f771;
	mov.f32 	%f817, %f771;
	mov.f32 	%f818, %f771;
	mov.f32 	%f819, %f771;
	mov.f32 	%f820, %f771;
	mov.f32 	%f821, %f771;
	mov.f32 	%f822, %f771;
	mov.f32 	%f823, %f771;
	mov.f32 	%f824, %f771;
	mov.f32 	%f825, %f771;
	mov.f32 	%f826, %f771;
	mov.f32 	%f827, %f771;
	mov.f32 	%f828, %f771;
	mov.f32 	%f829, %f771;
	mov.f32 	%f830, %f771;
	mov.f32 	%f831, %f771;
	mov.f32 	%f832, %f771;
	mov.f32 	%f833, %f771;
	mov.f32 	%f834, %f771;
$L__BB0_1:
	ld.param.u32 	%r130, [_Z8Sgemm_v3PfS_S_iii_param_4];
	add.s32 	%r137, %r137, 8;
	setp.ge.s32 	%p1, %r137, %r130;
	@%p1 bra 	$L__BB0_3;
	ld.param.u64 	%rd35, [_Z8Sgemm_v3PfS_S_iii_param_1];
	ld.global.nc.v4.f32 	{%f862, %f861, %f860, %f859}, [%rd37];
	cvta.to.global.u64 	%rd18, %rd35;
	mov.u32 	%r56, %ctaid.x;
	shl.b32 	%r57, %r56, 7;
	mul.wide.u32 	%rd19, %r57, 4;
	add.s64 	%rd20, %rd18, %rd19;
	mul.wide.s32 	%rd21, %r135, 4;
	add.s64 	%rd22, %rd20, %rd21;
	ld.global.nc.v4.f32 	{%f866, %f865, %f864, %f863}, [%rd22];
$L__BB0_3:
	ld.param.u32 	%r131, [_Z8Sgemm_v3PfS_S_iii_param_4];
	setp.ge.s32 	%p2, %r137, %r131;
	shl.b32 	%r58, %r136, 12;
	xor.b32  	%r59, %r58, 4096;
	mov.u32 	%r60, _ZZ8Sgemm_v3PfS_S_iiiE2As;
	add.s32 	%r61, %r60, %r59;
	mov.u32 	%r62, _ZZ8Sgemm_v3PfS_S_iiiE2Bs;
	add.s32 	%r63, %r62, %r59;
	mov.u32 	%r64, %tid.y;
	shl.b32 	%r65, %r64, 4;
	mov.u32 	%r66, %tid.x;
	add.s32 	%r67, %r65, %r66;
	shr.u32 	%r68, %r67, 2;
	and.b32  	%r69, %r68, 8176;
	shr.u32 	%r70, %r67, 1;
	and.b32  	%r71, %r70, 12;
	or.b32  	%r72, %r69, %r71;
	shl.b32 	%r73, %r72, 2;
	add.s32 	%r74, %r61, %r73;
	ld.shared.v4.f32 	{%f291, %f292, %f293, %f294}, [%r74+512];
	ld.shared.v4.f32 	{%f295, %f296, %f297, %f298}, [%r74+768];
	shl.b32 	%r75, %r67, 2;
	and.b32  	%r76, %r75, 128;
	shl.b32 	%r77, %r66, 4;
	and.b32  	%r78, %r77, 112;
	or.b32  	%r79, %r78, %r76;
	add.s32 	%r80, %r63, %r79;
	ld.shared.v4.f32 	{%f299, %f300, %f301, %f302}, [%r80+512];
	ld.shared.v4.f32 	{%f303, %f304, %f305, %f306}, [%r80+768];
	fma.rn.f32 	%f307, %f842, %f850, %f834;
	fma.rn.f32 	%f308, %f842, %f849, %f833;
	fma.rn.f32 	%f309, %f842, %f848, %f832;
	fma.rn.f32 	%f310, %f842, %f847, %f831;
	fma.rn.f32 	%f311, %f842, %f846, %f830;
	fma.rn.f32 	%f312, %f842, %f845, %f829;
	fma.rn.f32 	%f313, %f842, %f844, %f828;
	fma.rn.f32 	%f314, %f842, %f843, %f827;
	fma.rn.f32 	%f315, %f841, %f850, %f826;
	fma.rn.f32 	%f316, %f841, %f849, %f825;
	fma.rn.f32 	%f317, %f841, %f848, %f824;
	fma.rn.f32 	%f318, %f841, %f847, %f823;
	fma.rn.f32 	%f319, %f841, %f846, %f822;
	fma.rn.f32 	%f320, %f841, %f845, %f821;
	fma.rn.f32 	%f321, %f841, %f844, %f820;
	fma.rn.f32 	%f322, %f841, %f843, %f819;
	fma.rn.f32 	%f323, %f840, %f850, %f818;
	fma.rn.f32 	%f324, %f840, %f849, %f817;
	fma.rn.f32 	%f325, %f840, %f848, %f816;
	fma.rn.f32 	%f326, %f840, %f847, %f815;
	fma.rn.f32 	%f327, %f840, %f846, %f814;
	fma.rn.f32 	%f328, %f840, %f845, %f813;
	fma.rn.f32 	%f329, %f840, %f844, %f812;
	fma.rn.f32 	%f330, %f840, %f843, %f811;
	fma.rn.f32 	%f331, %f839, %f850, %f810;
	fma.rn.f32 	%f332, %f839, %f849, %f809;
	fma.rn.f32 	%f333, %f839, %f848, %f808;
	fma.rn.f32 	%f334, %f839, %f847, %f807;
	fma.rn.f32 	%f335, %f839, %f846, %f806;
	fma.rn.f32 	%f336, %f839, %f845, %f805;
	fma.rn.f32 	%f337, %f839, %f844, %f804;
	fma.rn.f32 	%f338, %f839, %f843, %f803;
	fma.rn.f32 	%f339, %f838, %f850, %f802;
	fma.rn.f32 	%f340, %f838, %f849, %f801;
	fma.rn.f32 	%f341, %f838, %f848, %f800;
	fma.rn.f32 	%f342, %f838, %f847, %f799;
	fma.rn.f32 	%f343, %f838, %f846, %f798;
	fma.rn.f32 	%f344, %f838, %f845, %f797;
	fma.rn.f32 	%f345, %f838, %f844, %f796;
	fma.rn.f32 	%f346, %f838, %f843, %f795;
	fma.rn.f32 	%f347, %f837, %f850, %f794;
	fma.rn.f32 	%f348, %f837, %f849, %f793;
	fma.rn.f32 	%f349, %f837, %f848, %f792;
	fma.rn.f32 	%f350, %f837, %f847, %f791;
	fma.rn.f32 	%f351, %f837, %f846, %f790;
	fma.rn.f32 	%f352, %f837, %f845, %f789;
	fma.rn.f32 	%f353, %f837, %f844, %f788;
	fma.rn.f32 	%f354, %f837, %f843, %f787;
	fma.rn.f32 	%f355, %f836, %f850, %f786;
	fma.rn.f32 	%f356, %f836, %f849, %f785;
	fma.rn.f32 	%f357, %f836, %f848, %f784;
	fma.rn.f32 	%f358, %f836, %f847, %f783;
	fma.rn.f32 	%f359, %f836, %f846, %f782;
	fma.rn.f32 	%f360, %f836, %f845, %f781;
	fma.rn.f32 	%f361, %f836, %f844, %f780;
	fma.rn.f32 	%f362, %f836, %f843, %f779;
	fma.rn.f32 	%f363, %f835, %f850, %f778;
	fma.rn.f32 	%f364, %f835, %f849, %f777;
	fma.rn.f32 	%f365, %f835, %f848, %f776;
	fma.rn.f32 	%f366, %f835, %f847, %f775;
	fma.rn.f32 	%f367, %f835, %f846, %f774;
	fma.rn.f32 	%f368, %f835, %f845, %f773;
	fma.rn.f32 	%f369, %f835, %f844, %f772;
	fma.rn.f32 	%f370, %f835, %f843, %f771;
	ld.shared.v4.f32 	{%f371, %f372, %f373, %f374}, [%r74+1024];
	ld.shared.v4.f32 	{%f375, %f376, %f377, %f378}, [%r74+1280];
	ld.shared.v4.f32 	{%f379, %f380, %f381, %f382}, [%r80+1024];
	ld.shared.v4.f32 	{%f383, %f384, %f385, %f386}, [%r80+1280];
	fma.rn.f32 	%f387, %f291, %f299, %f307;
	fma.rn.f32 	%f388, %f291, %f300, %f308;
	fma.rn.f32 	%f389, %f291, %f301, %f309;
	fma.rn.f32 	%f390, %f291, %f302, %f310;
	fma.rn.f32 	%f391, %f291, %f303, %f311;
	fma.rn.f32 	%f392, %f291, %f304, %f312;
	fma.rn.f32 	%f393, %f291, %f305, %f313;
	fma.rn.f32 	%f394, %f291, %f306, %f314;
	fma.rn.f32 	%f395, %f292, %f299, %f315;
	fma.rn.f32 	%f396, %f292, %f300, %f316;
	fma.rn.f32 	%f397, %f292, %f301, %f317;
	fma.rn.f32 	%f398, %f292, %f302, %f318;
	fma.rn.f32 	%f399, %f292, %f303, %f319;
	fma.rn.f32 	%f400, %f292, %f304, %f320;
	fma.rn.f32 	%f401, %f292, %f305, %f321;
	fma.rn.f32 	%f402, %f292, %f306, %f322;
	fma.rn.f32 	%f403, %f293, %f299, %f323;
	fma.rn.f32 	%f404, %f293, %f300, %f324;
	fma.rn.f32 	%f405, %f293, %f301, %f325;
	fma.rn.f32 	%f406, %f293, %f302, %f326;
	fma.rn.f32 	%f407, %f293, %f303, %f327;
	fma.rn.f32 	%f408, %f293, %f304, %f328;
	fma.rn.f32 	%f409, %f293, %f305, %f329;
	fma.rn.f32 	%f410, %f293, %f306, %f330;
	fma.rn.f32 	%f411, %f294, %f299, %f331;
	fma.rn.f32 	%f412, %f294, %f300, %f332;
	fma.rn.f32 	%f413, %f294, %f301, %f333;
	fma.rn.f32 	%f414, %f294, %f302, %f334;
	fma.rn.f32 	%f415, %f294, %f303, %f335;
	fma.rn.f32 	%f416, %f294, %f304, %f336;
	fma.rn.f32 	%f417, %f294, %f305, %f337;
	fma.rn.f32 	%f418, %f294, %f306, %f338;
	fma.rn.f32 	%f419, %f295, %f299, %f339;
	fma.rn.f32 	%f420, %f295, %f300, %f340;
	fma.rn.f32 	%f421, %f295, %f301, %f341;
	fma.rn.f32 	%f422, %f295, %f302, %f342;
	fma.rn.f32 	%f423, %f295, %f303, %f343;
	fma.rn.f32 	%f424, %f295, %f304, %f344;
	fma.rn.f32 	%f425, %f295, %f305, %f345;
	fma.rn.f32 	%f426, %f295, %f306, %f346;
	fma.rn.f32 	%f427, %f296, %f299, %f347;
	fma.rn.f32 	%f428, %f296, %f300, %f348;
	fma.rn.f32 	%f429, %f296, %f301, %f349;
	fma.rn.f32 	%f430, %f296, %f302, %f350;
	fma.rn.f32 	%f431, %f296, %f303, %f351;
	fma.rn.f32 	%f432, %f296, %f304, %f352;
	fma.rn.f32 	%f433, %f296, %f305, %f353;
	fma.rn.f32 	%f434, %f296, %f306, %f354;
	fma.rn.f32 	%f435, %f297, %f299, %f355;
	fma.rn.f32 	%f436, %f297, %f300, %f356;
	fma.rn.f32 	%f437, %f297, %f301, %f357;
	fma.rn.f32 	%f438, %f297, %f302, %f358;
	fma.rn.f32 	%f439, %f297, %f303, %f359;
	fma.rn.f32 	%f440, %f297, %f304, %f360;
	fma.rn.f32 	%f441, %f297, %f305, %f361;
	fma.rn.f32 	%f442, %f297, %f306, %f362;
	fma.rn.f32 	%f443, %f298, %f299, %f363;
	fma.rn.f32 	%f444, %f298, %f300, %f364;
	fma.rn.f32 	%f445, %f298, %f301, %f365;
	fma.rn.f32 	%f446, %f298, %f302, %f366;
	fma.rn.f32 	%f447, %f298, %f303, %f367;
	fma.rn.f32 	%f448, %f298, %f304, %f368;
	fma.rn.f32 	%f449, %f298, %f305, %f369;
	fma.rn.f32 	%f450, %f298, %f306, %f370;
	ld.shared.v4.f32 	{%f451, %f452, %f453, %f454}, [%r74+1536];
	ld.shared.v4.f32 	{%f455, %f456, %f457, %f458}, [%r74+1792];
	ld.shared.v4.f32 	{%f459, %f460, %f461, %f462}, [%r80+1536];
	ld.shared.v4.f32 	{%f463, %f464, %f465, %f466}, [%r80+1792];
	fma.rn.f32 	%f467, %f371, %f379, %f387;
	fma.rn.f32 	%f468, %f371, %f380, %f388;
	fma.rn.f32 	%f469, %f371, %f381, %f389;
	fma.rn.f32 	%f470, %f371, %f382, %f390;
	fma.rn.f32 	%f471, %f371, %f383, %f391;
	fma.rn.f32 	%f472, %f371, %f384, %f392;
	fma.rn.f32 	%f473, %f371, %f385, %f393;
	fma.rn.f32 	%f474, %f371, %f386, %f394;
	fma.rn.f32 	%f475, %f372, %f379, %f395;
	fma.rn.f32 	%f476, %f372, %f380, %f396;
	fma.rn.f32 	%f477, %f372, %f381, %f397;
	fma.rn.f32 	%f478, %f372, %f382, %f398;
	fma.rn.f32 	%f479, %f372, %f383, %f399;
	fma.rn.f32 	%f480, %f372, %f384, %f400;
	fma.rn.f32 	%f481, %f372, %f385, %f401;
	fma.rn.f32 	%f482, %f372, %f386, %f402;
	fma.rn.f32 	%f483, %f373, %f379, %f403;
	fma.rn.f32 	%f484, %f373, %f380, %f404;
	fma.rn.f32 	%f485, %f373, %f381, %f405;
	fma.rn.f32 	%f486, %f373, %f382, %f406;
	fma.rn.f32 	%f487, %f373, %f383, %f407;
	fma.rn.f32 	%f488, %f373, %f384, %f408;
	fma.rn.f32 	%f489, %f373, %f385, %f409;
	fma.rn.f32 	%f490, %f373, %f386, %f410;
	fma.rn.f32 	%f491, %f374, %f379, %f411;
	fma.rn.f32 	%f492, %f374, %f380, %f412;
	fma.rn.f32 	%f493, %f374, %f381, %f413;
	fma.rn.f32 	%f494, %f374, %f382, %f414;
	fma.rn.f32 	%f495, %f374, %f383, %f415;
	fma.rn.f32 	%f496, %f374, %f384, %f416;
	fma.rn.f32 	%f497, %f374, %f385, %f417;
	fma.rn.f32 	%f498, %f374, %f386, %f418;
	fma.rn.f32 	%f499, %f375, %f379, %f419;
	fma.rn.f32 	%f500, %f375, %f380, %f420;
	fma.rn.f32 	%f501, %f375, %f381, %f421;
	fma.rn.f32 	%f502, %f375, %f382, %f422;
	fma.rn.f32 	%f503, %f375, %f383, %f423;
	fma.rn.f32 	%f504, %f375, %f384, %f424;
	fma.rn.f32 	%f505, %f375, %f385, %f425;
	fma.rn.f32 	%f506, %f375, %f386, %f426;
	fma.rn.f32 	%f507, %f376, %f379, %f427;
	fma.rn.f32 	%f508, %f376, %f380, %f428;
	fma.rn.f32 	%f509, %f376, %f381, %f429;
	fma.rn.f32 	%f510, %f376, %f382, %f430;
	fma.rn.f32 	%f511, %f376, %f383, %f431;
	fma.rn.f32 	%f512, %f376, %f384, %f432;
	fma.rn.f32 	%f513, %f376, %f385, %f433;
	fma.rn.f32 	%f514, %f376, %f386, %f434;
	fma.rn.f32 	%f515, %f377, %f379, %f435;
	fma.rn.f32 	%f516, %f377, %f380, %f436;
	fma.rn.f32 	%f517, %f377, %f381, %f437;
	fma.rn.f32 	%f518, %f377, %f382, %f438;
	fma.rn.f32 	%f519, %f377, %f383, %f439;
	fma.rn.f32 	%f520, %f377, %f384, %f440;
	fma.rn.f32 	%f521, %f377, %f385, %f441;
	fma.rn.f32 	%f522, %f377, %f386, %f442;
	fma.rn.f32 	%f523, %f378, %f379, %f443;
	fma.rn.f32 	%f524, %f378, %f380, %f444;
	fma.rn.f32 	%f525, %f378, %f381, %f445;
	fma.rn.f32 	%f526, %f378, %f382, %f446;
	fma.rn.f32 	%f527, %f378, %f383, %f447;
	fma.rn.f32 	%f528, %f378, %f384, %f448;
	fma.rn.f32 	%f529, %f378, %f385, %f449;
	fma.rn.f32 	%f530, %f378, %f386, %f450;
	ld.shared.v4.f32 	{%f531, %f532, %f533, %f534}, [%r74+2048];
	ld.shared.v4.f32 	{%f535, %f536, %f537, %f538}, [%r74+2304];
	ld.shared.v4.f32 	{%f539, %f540, %f541, %f542}, [%r80+2048];
	ld.shared.v4.f32 	{%f543, %f544, %f545, %f546}, [%r80+2304];
	fma.rn.f32 	%f547, %f451, %f459, %f467;
	fma.rn.f32 	%f548, %f451, %f460, %f468;
	fma.rn.f32 	%f549, %f451, %f461, %f469;
	fma.rn.f32 	%f550, %f451, %f462, %f470;
	fma.rn.f32 	%f551, %f451, %f463, %f471;
	fma.rn.f32 	%f552, %f451, %f464, %f472;
	fma.rn.f32 	%f553, %f451, %f465, %f473;
	fma.rn.f32 	%f554, %f451, %f466, %f474;
	fma.rn.f32 	%f555, %f452, %f459, %f475;
	fma.rn.f32 	%f556, %f452, %f460, %f476;
	fma.rn.f32 	%f557, %f452, %f461, %f477;
	fma.rn.f32 	%f558, %f452, %f462, %f478;
	fma.rn.f32 	%f559, %f452, %f463, %f479;
	fma.rn.f32 	%f560, %f452, %f464, %f480;
	fma.rn.f32 	%f561, %f452, %f465, %f481;
	fma.rn.f32 	%f562, %f452, %f466, %f482;
	fma.rn.f32 	%f563, %f453, %f459, %f483;
	fma.rn.f32 	%f564, %f453, %f460, %f484;
	fma.rn.f32 	%f565, %f453, %f461, %f485;
	fma.rn.f32 	%f566, %f453, %f462, %f486;
	fma.rn.f32 	%f567, %f453, %f463, %f487;
	fma.rn.f32 	%f568, %f453, %f464, %f488;
	fma.rn.f32 	%f569, %f453, %f465, %f489;
	fma.rn.f32 	%f570, %f453, %f466, %f490;
	fma.rn.f32 	%f571, %f454, %f459, %f491;
	fma.rn.f32 	%f572, %f454, %f460, %f492;
	fma.rn.f32 	%f573, %f454, %f461, %f493;
	fma.rn.f32 	%f574, %f454, %f462, %f494;
	fma.rn.f32 	%f575, %f454, %f463, %f495;
	fma.rn.f32 	%f576, %f454, %f464, %f496;
	fma.rn.f32 	%f577, %f454, %f465, %f497;
	fma.rn.f32 	%f578, %f454, %f466, %f498;
	fma.rn.f32 	%f579, %f455, %f459, %f499;
	fma.rn.f32 	%f580, %f455, %f460, %f500;
	fma.rn.f32 	%f581, %f455, %f461, %f501;
	fma.rn.f32 	%f582, %f455, %f462, %f502;
	fma.rn.f32 	%f583, %f455, %f463, %f503;
	fma.rn.f32 	%f584, %f455, %f464, %f504;
	fma.rn.f32 	%f585, %f455, %f465, %f505;
	fma.rn.f32 	%f586, %f455, %f466, %f506;
	fma.rn.f32 	%f587, %f456, %f459, %f507;
	fma.rn.f32 	%f588, %f456, %f460, %f508;
	fma.rn.f32 	%f589, %f456, %f461, %f509;
	fma.rn.f32 	%f590, %f456, %f462, %f510;
	fma.rn.f32 	%f591, %f456, %f463, %f511;
	fma.rn.f32 	%f592, %f456, %f464, %f512;
	fma.rn.f32 	%f593, %f456, %f465, %f513;
	fma.rn.f32 	%f594, %f456, %f466, %f514;
	fma.rn.f32 	%f595, %f457, %f459, %f515;
	fma.rn.f32 	%f596, %f457, %f460, %f516;
	fma.rn.f32 	%f597, %f457, %f461, %f517;
	fma.rn.f32 	%f598, %f457, %f462, %f518;
	fma.rn.f32 	%f599, %f457, %f463, %f519;
	fma.rn.f32 	%f600, %f457, %f464, %f520;
	fma.rn.f32 	%f601, %f457, %f465, %f521;
	fma.rn.f32 	%f602, %f457, %f466, %f522;
	fma.rn.f32 	%f603, %f458, %f459, %f523;
	fma.rn.f32 	%f604, %f458, %f460, %f524;
	fma.rn.f32 	%f605, %f458, %f461, %f525;
	fma.rn.f32 	%f606, %f458, %f462, %f526;
	fma.rn.f32 	%f607, %f458, %f463, %f527;
	fma.rn.f32 	%f608, %f458, %f464, %f528;
	fma.rn.f32 	%f609, %f458, %f465, %f529;
	fma.rn.f32 	%f610, %f458, %f466, %f530;
	ld.shared.v4.f32 	{%f611, %f612, %f613, %f614}, [%r74+2560];
	ld.shared.v4.f32 	{%f615, %f616, %f617, %f618}, [%r74+2816];
	ld.shared.v4.f32 	{%f619, %f620, %f621, %f622}, [%r80+2560];
	ld.shared.v4.f32 	{%f623, %f624, %f625, %f626}, [%r80+2816];
	fma.rn.f32 	%f627, %f531, %f539, %f547;
	fma.rn.f32 	%f628, %f531, %f540, %f548;
	fma.rn.f32 	%f629, %f531, %f541, %f549;
	fma.rn.f32 	%f630, %f531, %f542, %f550;
	fma.rn.f32 	%f631, %f531, %f543, %f551;
	fma.rn.f32 	%f632, %f531, %f544, %f552;
	fma.rn.f32 	%f633, %f531, %f545, %f553;
	fma.rn.f32 	%f634, %f531, %f546, %f554;
	fma.rn.f32 	%f635, %f532, %f539, %f555;
	fma.rn.f32 	%f636, %f532, %f540, %f556;
	fma.rn.f32 	%f637, %f532, %f541, %f557;
	fma.rn.f32 	%f638, %f532, %f542, %f558;
	fma.rn.f32 	%f639, %f532, %f543, %f559;
	fma.rn.f32 	%f640, %f532, %f544, %f560;
	fma.rn.f32 	%f641, %f532, %f545, %f561;
	fma.rn.f32 	%f642, %f532, %f546, %f562;
	fma.rn.f32 	%f643, %f533, %f539, %f563;
	fma.rn.f32 	%f644, %f533, %f540, %f564;
	fma.rn.f32 	%f645, %f533, %f541, %f565;
	fma.rn.f32 	%f646, %f533, %f542, %f566;
	fma.rn.f32 	%f647, %f533, %f543, %f567;
	fma.rn.f32 	%f648, %f533, %f544, %f568;
	fma.rn.f32 	%f649, %f533, %f545, %f569;
	fma.rn.f32 	%f650, %f533, %f546, %f570;
	fma.rn.f32 	%f651, %f534, %f539, %f571;
	fma.rn.f32 	%f652, %f534, %f540, %f572;
	fma.rn.f32 	%f653, %f534, %f541, %f573;
	fma.rn.f32 	%f654, %f534, %f542, %f574;
	fma.rn.f32 	%f655, %f534, %f543, %f575;
	fma.rn.f32 	%f656, %f534, %f544, %f576;
	fma.rn.f32 	%f657, %f534, %f545, %f577;
	fma.rn.f32 	%f658, %f534, %f546, %f578;
	fma.rn.f32 	%f659, %f535, %f539, %f579;
	fma.rn.f32 	%f660, %f535, %f540, %f580;
	fma.rn.f32 	%f661, %f535, %f541, %f581;
	fma.rn.f32 	%f662, %f535, %f542, %f582;
	fma.rn.f32 	%f663, %f535, %f543, %f583;
	fma.rn.f32 	%f664, %f535, %f544, %f584;
	fma.rn.f32 	%f665, %f535, %f545, %f585;
	fma.rn.f32 	%f666, %f535, %f546, %f586;
	fma.rn.f32 	%f667, %f536, %f539, %f587;
	fma.rn.f32 	%f668, %f536, %f540, %f588;
	fma.rn.f32 	%f669, %f536, %f541, %f589;
	fma.rn.f32 	%f670, %f536, %f542, %f590;
	fma.rn.f32 	%f671, %f536, %f543, %f591;
	fma.rn.f32 	%f672, %f536, %f544, %f592;
	fma.rn.f32 	%f673, %f536, %f545, %f593;
	fma.rn.f32 	%f674, %f536, %f546, %f594;
	fma.rn.f32 	%f675, %f537, %f539, %f595;
	fma.rn.f32 	%f676, %f537, %f540, %f596;
	fma.rn.f32 	%f677, %f537, %f541, %f597;
	fma.rn.f32 	%f678, %f537, %f542, %f598;
	fma.rn.f32 	%f679, %f537, %f543, %f599;
	fma.rn.f32 	%f680, %f537, %f544, %f600;
	fma.rn.f32 	%f681, %f537, %f545, %f601;
	fma.rn.f32 	%f682, %f537, %f546, %f602;
	fma.rn.f32 	%f683, %f538, %f539, %f603;
	fma.rn.f32 	%f684, %f538, %f540, %f604;
	fma.rn.f32 	%f685, %f538, %f541, %f605;
	fma.rn.f32 	%f686, %f538, %f542, %f606;
	fma.rn.f32 	%f687, %f538, %f543, %f607;
	fma.rn.f32 	%f688, %f538, %f544, %f608;
	fma.rn.f32 	%f689, %f538, %f545, %f609;
	fma.rn.f32 	%f690, %f538, %f546, %f610;
	ld.shared.v4.f32 	{%f691, %f692, %f693, %f694}, [%r74+3072];
	ld.shared.v4.f32 	{%f695, %f696, %f697, %f698}, [%r74+3328];
	ld.shared.v4.f32 	{%f699, %f700, %f701, %f702}, [%r80+3072];
	ld.shared.v4.f32 	{%f703, %f704, %f705, %f706}, [%r80+3328];
	fma.rn.f32 	%f707, %f611, %f619, %f627;
	fma.rn.f32 	%f708, %f611, %f620, %f628;
	fma.rn.f32 	%f709, %f611, %f621, %f629;
	fma.rn.f32 	%f710, %f611, %f622, %f630;
	fma.rn.f32 	%f711, %f611, %f623, %f631;
	fma.rn.f32 	%f712, %f611, %f624, %f632;
	fma.rn.f32 	%f713, %f611, %f625, %f633;
	fma.rn.f32 	%f714, %f611, %f626, %f634;
	fma.rn.f32 	%f715, %f612, %f619, %f635;
	fma.rn.f32 	%f716, %f612, %f620, %f636;
	fma.rn.f32 	%f717, %f612, %f621, %f637;
	fma.rn.f32 	%f718, %f612, %f622, %f638;
	fma.rn.f32 	%f719, %f612, %f623, %f639;
	fma.rn.f32 	%f720, %f612, %f624, %f640;
	fma.rn.f32 	%f721, %f612, %f625, %f641;
	fma.rn.f32 	%f722, %f612, %f626, %f642;
	fma.rn.f32 	%f723, %f613, %f619, %f643;
	fma.rn.f32 	%f724, %f613, %f620, %f644;
	fma.rn.f32 	%f725, %f613, %f621, %f645;
	fma.rn.f32 	%f726, %f613, %f622, %f646;
	fma.rn.f32 	%f727, %f613, %f623, %f647;
	fma.rn.f32 	%f728, %f613, %f624, %f648;
	fma.rn.f32 	%f729, %f613, %f625, %f649;
	fma.rn.f32 	%f730, %f613, %f626, %f650;
	fma.rn.f32 	%f731, %f614, %f619, %f651;
	fma.rn.f32 	%f732, %f614, %f620, %f652;
	fma.rn.f32 	%f733, %f614, %f621, %f653;
	fma.rn.f32 	%f734, %f614, %f622, %f654;
	fma.rn.f32 	%f735, %f614, %f623, %f655;
	fma.rn.f32 	%f736, %f614, %f624, %f656;
	fma.rn.f32 	%f737, %f614, %f625, %f657;
	fma.rn.f32 	%f738, %f614, %f626, %f658;
	fma.rn.f32 	%f739, %f615, %f619, %f659;
	fma.rn.f32 	%f740, %f615, %f620, %f660;
	fma.rn.f32 	%f741, %f615, %f621, %f661;
	fma.rn.f32 	%f742, %f615, %f622, %f662;
	fma.rn.f32 	%f743, %f615, %f623, %f663;
	fma.rn.f32 	%f744, %f615, %f624, %f664;
	fma.rn.f32 	%f745, %f615, %f625, %f665;
	fma.rn.f32 	%f746, %f615, %f626, %f666;
	fma.rn.f32 	%f747, %f616, %f619, %f667;
	fma.rn.f32 	%f748, %f616, %f620, %f668;
	fma.rn.f32 	%f749, %f616, %f621, %f669;
	fma.rn.f32 	%f750, %f616, %f622, %f670;
	fma.rn.f32 	%f751, %f616, %f623, %f671;
	fma.rn.f32 	%f752, %f616, %f624, %f672;
	fma.rn.f32 	%f753, %f616, %f625, %f673;
	fma.rn.f32 	%f754, %f616, %f626, %f674;
	fma.rn.f32 	%f755, %f617, %f619, %f675;
	fma.rn.f32 	%f756, %f617, %f620, %f676;
	fma.rn.f32 	%f757, %f617, %f621, %f677;
	fma.rn.f32 	%f758, %f617, %f622, %f678;
	fma.rn.f32 	%f759, %f617, %f623, %f679;
	fma.rn.f32 	%f760, %f617, %f624, %f680;
	fma.rn.f32 	%f761, %f617, %f625, %f681;
	fma.rn.f32 	%f762, %f617, %f626, %f682;
	fma.rn.f32 	%f763, %f618, %f619, %f683;
	fma.rn.f32 	%f764, %f618, %f620, %f684;
	fma.rn.f32 	%f765, %f618, %f621, %f685;
	fma.rn.f32 	%f766, %f618, %f622, %f686;
	fma.rn.f32 	%f767, %f618, %f623, %f687;
	fma.rn.f32 	%f768, %f618, %f624, %f688;
	fma.rn.f32 	%f769, %f618, %f625, %f689;
	fma.rn.f32 	%f770, %f618, %f626, %f690;
	ld.shared.v4.f32 	{%f128, %f127, %f126, %f125}, [%r74+3584];
	ld.shared.v4.f32 	{%f132, %f131, %f130, %f129}, [%r74+3840];
	ld.shared.v4.f32 	{%f136, %f135, %f134, %f133}, [%r80+3584];
	ld.shared.v4.f32 	{%f140, %f139, %f138, %f137}, [%r80+3840];
	fma.rn.f32 	%f141, %f691, %f699, %f707;
	fma.rn.f32 	%f142, %f691, %f700, %f708;
	fma.rn.f32 	%f143, %f691, %f701, %f709;
	fma.rn.f32 	%f144, %f691, %f702, %f710;
	fma.rn.f32 	%f145, %f691, %f703, %f711;
	fma.rn.f32 	%f146, %f691, %f704, %f712;
	fma.rn.f32 	%f147, %f691, %f705, %f713;
	fma.rn.f32 	%f148, %f691, %f706, %f714;
	fma.rn.f32 	%f149, %f692, %f699, %f715;
	fma.rn.f32 	%f150, %f692, %f700, %f716;
	fma.rn.f32 	%f151, %f692, %f701, %f717;
	fma.rn.f32 	%f152, %f692, %f702, %f718;
	fma.rn.f32 	%f153, %f692, %f703, %f719;
	fma.rn.f32 	%f154, %f692, %f704, %f720;
	fma.rn.f32 	%f155, %f692, %f705, %f721;
	fma.rn.f32 	%f156, %f692, %f706, %f722;
	fma.rn.f32 	%f157, %f693, %f699, %f723;
	fma.rn.f32 	%f158, %f693, %f700, %f724;
	fma.rn.f32 	%f159, %f693, %f701, %f725;
	fma.rn.f32 	%f160, %f693, %f702, %f726;
	fma.rn.f32 	%f161, %f693, %f703, %f727;
	fma.rn.f32 	%f162, %f693, %f704, %f728;
	fma.rn.f32 	%f163, %f693, %f705, %f729;
	fma.rn.f32 	%f164, %f693, %f706, %f730;
	fma.rn.f32 	%f165, %f694, %f699, %f731;
	fma.rn.f32 	%f166, %f694, %f700, %f732;
	fma.rn.f32 	%f167, %f694, %f701, %f733;
	fma.rn.f32 	%f168, %f694, %f702, %f734;
	fma.rn.f32 	%f169, %f694, %f703, %f735;
	fma.rn.f32 	%f170, %f694, %f704, %f736;
	fma.rn.f32 	%f171, %f694, %f705, %f737;
	fma.rn.f32 	%f172, %f694, %f706, %f738;
	fma.rn.f32 	%f173, %f695, %f699, %f739;
	fma.rn.f32 	%f174, %f695, %f700, %f740;
	fma.rn.f32 	%f175, %f695, %f701, %f741;
	fma.rn.f32 	%f176, %f695, %f702, %f742;
	fma.rn.f32 	%f177, %f695, %f703, %f743;
	fma.rn.f32 	%f178, %f695, %f704, %f744;
	fma.rn.f32 	%f179, %f695, %f705, %f745;
	fma.rn.f32 	%f180, %f695, %f706, %f746;
	fma.rn.f32 	%f181, %f696, %f699, %f747;
	fma.rn.f32 	%f182, %f696, %f700, %f748;
	fma.rn.f32 	%f183, %f696, %f701, %f749;
	fma.rn.f32 	%f184, %f696, %f702, %f750;
	fma.rn.f32 	%f185, %f696, %f703, %f751;
	fma.rn.f32 	%f186, %f696, %f704, %f752;
	fma.rn.f32 	%f187, %f696, %f705, %f753;
	fma.rn.f32 	%f188, %f696, %f706, %f754;
	fma.rn.f32 	%f189, %f697, %f699, %f755;
	fma.rn.f32 	%f190, %f697, %f700, %f756;
	fma.rn.f32 	%f191, %f697, %f701, %f757;
	fma.rn.f32 	%f192, %f697, %f702, %f758;
	fma.rn.f32 	%f193, %f697, %f703, %f759;
	fma.rn.f32 	%f194, %f697, %f704, %f760;
	fma.rn.f32 	%f195, %f697, %f705, %f761;
	fma.rn.f32 	%f196, %f697, %f706, %f762;
	fma.rn.f32 	%f197, %f698, %f699, %f763;
	fma.rn.f32 	%f198, %f698, %f700, %f764;
	fma.rn.f32 	%f199, %f698, %f701, %f765;
	fma.rn.f32 	%f200, %f698, %f702, %f766;
	fma.rn.f32 	%f201, %f698, %f703, %f767;
	fma.rn.f32 	%f202, %f698, %f704, %f768;
	fma.rn.f32 	%f203, %f698, %f705, %f769;
	fma.rn.f32 	%f204, %f698, %f706, %f770;
	mov.u32 	%r138, %r136;
	@%p2 bra 	$L__BB0_5;
	xor.b32  	%r138, %r136, 1;
	shl.b32 	%r81, %r136, 12;
	mov.u32 	%r82, _ZZ8Sgemm_v3PfS_S_iiiE2As;
	add.s32 	%r83, %r82, %r81;
	mov.u32 	%r84, %tid.x;
	shl.b32 	%r85, %r84, 11;
	and.b32  	%r86, %r85, 2048;
	add.s32 	%r87, %r83, %r86;
	mov.u32 	%r88, %tid.y;
	shl.b32 	%r89, %r88, 4;
	add.s32 	%r90, %r89, %r84;
	cvt.u16.u32 	%rs1, %r84;
	cvt.u16.u32 	%rs2, %r89;
	add.s16 	%rs3, %rs2, %rs1;
	shr.u16 	%rs4, %rs3, 1;
	mul.wide.u16 	%r91, %rs4, 4;
	add.s32 	%r92, %r87, %r91;
	st.shared.f32 	[%r92], %f862;
	st.shared.f32 	[%r92+512], %f861;
	st.shared.f32 	[%r92+1024], %f860;
	st.shared.f32 	[%r92+1536], %f859;
	shl.b32 	%r93, %r90, 4;
	and.b32  	%r94, %r93, 523776;
	mov.u32 	%r95, _ZZ8Sgemm_v3PfS_S_iiiE2Bs;
	add.s32 	%r96, %r95, %r94;
	and.b32  	%r97, %r93, 496;
	add.s32 	%r98, %r96, %r97;
	add.s32 	%r99, %r98, %r81;
	st.shared.v4.f32 	[%r99], {%f866, %f865, %f864, %f863};
	bar.sync 	0;
$L__BB0_5:
	ld.param.u32 	%r133, [_Z8Sgemm_v3PfS_S_iii_param_5];
	ld.param.u32 	%r132, [_Z8Sgemm_v3PfS_S_iii_param_4];
	setp.lt.s32 	%p3, %r137, %r132;
	shl.b32 	%r100, %r136, 12;
	mov.u32 	%r101, _ZZ8Sgemm_v3PfS_S_iiiE2As;
	add.s32 	%r102, %r101, %r100;
	mov.u32 	%r103, %tid.y;
	shl.b32 	%r104, %r103, 4;
	mov.u32 	%r105, %tid.x;
	add.s32 	%r106, %r104, %r105;
	shr.u32 	%r107, %r106, 2;
	and.b32  	%r108, %r107, 8176;
	shr.u32 	%r109, %r106, 1;
	and.b32  	%r110, %r109, 12;
	or.b32  	%r8, %r108, %r110;
	shl.b32 	%r111, %r8, 2;
	add.s32 	%r112, %r102, %r111;
	ld.shared.v4.f32 	{%f842, %f841, %f840, %f839}, [%r112];
	ld.shared.v4.f32 	{%f838, %f837, %f836, %f835}, [%r112+256];
	mov.u32 	%r113, _ZZ8Sgemm_v3PfS_S_iiiE2Bs;
	add.s32 	%r114, %r113, %r100;
	and.b32  	%r115, %r106, 32;
	shl.b32 	%r116, %r105, 2;
	and.b32  	%r117, %r116, 28;
	or.b32  	%r9, %r115, %r117;
	shl.b32 	%r118, %r9, 2;
	add.s32 	%r119, %r114, %r118;
	ld.shared.v4.f32 	{%f850, %f849, %f848, %f847}, [%r119];
	ld.shared.v4.f32 	{%f846, %f845, %f844, %f843}, [%r119+256];
	fma.rn.f32 	%f834, %f128, %f136, %f141;
	fma.rn.f32 	%f833, %f128, %f135, %f142;
	fma.rn.f32 	%f832, %f128, %f134, %f143;
	fma.rn.f32 	%f831, %f128, %f133, %f144;
	fma.rn.f32 	%f830, %f128, %f140, %f145;
	fma.rn.f32 	%f829, %f128, %f139, %f146;
	fma.rn.f32 	%f828, %f128, %f138, %f147;
	fma.rn.f32 	%f827, %f128, %f137, %f148;
	fma.rn.f32 	%f826, %f127, %f136, %f149;
	fma.rn.f32 	%f825, %f127, %f135, %f150;
	fma.rn.f32 	%f824, %f127, %f134, %f151;
	fma.rn.f32 	%f823, %f127, %f133, %f152;
	fma.rn.f32 	%f822, %f127, %f140, %f153;
	fma.rn.f32 	%f821, %f127, %f139, %f154;
	fma.rn.f32 	%f820, %f127, %f138, %f155;
	fma.rn.f32 	%f819, %f127, %f137, %f156;
	fma.rn.f32 	%f818, %f126, %f136, %f157;
	fma.rn.f32 	%f817, %f126, %f135, %f158;
	fma.rn.f32 	%f816, %f126, %f134, %f159;
	fma.rn.f32 	%f815, %f126, %f133, %f160;
	fma.rn.f32 	%f814, %f126, %f140, %f161;
	fma.rn.f32 	%f813, %f126, %f139, %f162;
	fma.rn.f32 	%f812, %f126, %f138, %f163;
	fma.rn.f32 	%f811, %f126, %f137, %f164;
	fma.rn.f32 	%f810, %f125, %f136, %f165;
	fma.rn.f32 	%f809, %f125, %f135, %f166;
	fma.rn.f32 	%f808, %f125, %f134, %f167;
	fma.rn.f32 	%f807, %f125, %f133, %f168;
	fma.rn.f32 	%f806, %f125, %f140, %f169;
	fma.rn.f32 	%f805, %f125, %f139, %f170;
	fma.rn.f32 	%f804, %f125, %f138, %f171;
	fma.rn.f32 	%f803, %f125, %f137, %f172;
	fma.rn.f32 	%f802, %f132, %f136, %f173;
	fma.rn.f32 	%f801, %f132, %f135, %f174;
	fma.rn.f32 	%f800, %f132, %f134, %f175;
	fma.rn.f32 	%f799, %f132, %f133, %f176;
	fma.rn.f32 	%f798, %f132, %f140, %f177;
	fma.rn.f32 	%f797, %f132, %f139, %f178;
	fma.rn.f32 	%f796, %f132, %f138, %f179;
	fma.rn.f32 	%f795, %f132, %f137, %f180;
	fma.rn.f32 	%f794, %f131, %f136, %f181;
	fma.rn.f32 	%f793, %f131, %f135, %f182;
	fma.rn.f32 	%f792, %f131, %f134, %f183;
	fma.rn.f32 	%f791, %f131, %f133, %f184;
	fma.rn.f32 	%f790, %f131, %f140, %f185;
	fma.rn.f32 	%f789, %f131, %f139, %f186;
	fma.rn.f32 	%f788, %f131, %f138, %f187;
	fma.rn.f32 	%f787, %f131, %f137, %f188;
	fma.rn.f32 	%f786, %f130, %f136, %f189;
	fma.rn.f32 	%f785, %f130, %f135, %f190;
	fma.rn.f32 	%f784, %f130, %f134, %f191;
	fma.rn.f32 	%f783, %f130, %f133, %f192;
	fma.rn.f32 	%f782, %f130, %f140, %f193;
	fma.rn.f32 	%f781, %f130, %f139, %f194;
	fma.rn.f32 	%f780, %f130, %f138, %f195;
	fma.rn.f32 	%f779, %f130, %f137, %f196;
	fma.rn.f32 	%f778, %f129, %f136, %f197;
	fma.rn.f32 	%f777, %f129, %f135, %f198;
	fma.rn.f32 	%f776, %f129, %f134, %f199;
	fma.rn.f32 	%f775, %f129, %f133, %f200;
	fma.rn.f32 	%f774, %f129, %f140, %f201;
	fma.rn.f32 	%f773, %f129, %f139, %f202;
	fma.rn.f32 	%f772, %f129, %f138, %f203;
	fma.rn.f32 	%f771, %f129, %f137, %f204;
	add.s64 	%rd37, %rd37, 32;
	shl.b32 	%r120, %r133, 3;
	add.s32 	%r135, %r135, %r120;
	mov.u32 	%r136, %r138;
	@%p3 bra 	$L__BB0_1;
	ld.param.u32 	%r134, [_Z8Sgemm_v3PfS_S_iii_param_5];
	ld.param.u64 	%rd36, [_Z8Sgemm_v3PfS_S_iii_param_2];
	cvta.to.global.u64 	%rd23, %rd36;
	mov.u32 	%r121, %ctaid.y;
	shl.b32 	%r122, %r121, 7;
	add.s32 	%r123, %r8, %r122;
	mov.u32 	%r124, %ctaid.x;
	shl.b32 	%r125, %r124, 7;
	or.b32  	%r126, %r9, %r125;
	mad.lo.s32 	%r127, %r123, %r134, %r126;
	mul.wide.s32 	%rd24, %r127, 4;
	add.s64 	%rd25, %rd23, %rd24;
	st.global.v4.f32 	[%rd25], {%f834, %f833, %f832, %f831};
	mul.wide.s32 	%rd26, %r134, 4;
	add.s64 	%rd27, %rd25, %rd26;
	st.global.v4.f32 	[%rd27], {%f826, %f825, %f824, %f823};
	add.s64 	%rd28, %rd27, %rd26;
	st.global.v4.f32 	[%rd28], {%f818, %f817, %f816, %f815};
	add.s64 	%rd29, %rd28, %rd26;
	st.global.v4.f32 	[%rd29], {%f810, %f809, %f808, %f807};
	st.global.v4.f32 	[%rd25+256], {%f830, %f829, %f828, %f827};
	st.global.v4.f32 	[%rd27+256], {%f822, %f821, %f820, %f819};
	st.global.v4.f32 	[%rd28+256], {%f814, %f813, %f812, %f811};
	st.global.v4.f32 	[%rd29+256], {%f806, %f805, %f804, %f803};
	add.s32 	%r128, %r123, 64;
	mad.lo.s32 	%r129, %r128, %r134, %r126;
	mul.wide.s32 	%rd30, %r129, 4;
	add.s64 	%rd31, %rd23, %rd30;
	st.global.v4.f32 	[%rd31], {%f802, %f801, %f800, %f799};
	add.s64 	%rd32, %rd31, %rd26;
	st.global.v4.f32 	[%rd32], {%f794, %f793, %f792, %f791};
	add.s64 	%rd33, %rd32, %rd26;
	st.global.v4.f32 	[%rd33], {%f786, %f785, %f784, %f783};
	add.s64 	%rd34, %rd33, %rd26;
	st.global.v4.f32 	[%rd34], {%f778, %f777, %f776, %f775};
	st.global.v4.f32 	[%rd31+256], {%f798, %f797, %f796, %f795};
	st.global.v4.f32 	[%rd32+256], {%f790, %f789, %f788, %f787};
	st.global.v4.f32 	[%rd33+256], {%f782, %f781, %f780, %f779};
	st.global.v4.f32 	[%rd34+256], {%f774, %f773, %f772, %f771};
	ret;

}


// ===== COMPILED SASS (sm_100) =====

	.target	sm_100

	.elftype	@"ET_EXEC"


//--------------------- .note.nv.tkinfo           --------------------------
	.section	.note.nv.tkinfo,"",@"SHT_NOTE"
	.sectionflags	@"SHF_NOTE_NV_TKINFO"
	.tkinfo
        /*0018*/ 	.word	0x00000002
        /*0030*/ 	.string	""
        /*0030*/ 	.string	"ptxas"
        /*0030*/ 	.string	"Cuda compilation tools, release 13.0, V13.0.88"
        /*0030*/ 	.string	"Build cuda_13.0.r13.0/compiler.36424714_0"
        /*0030*/ 	.string	"-arch sm_100 -m 64 "



//--------------------- .note.nv.cuinfo           --------------------------
	.section	.note.nv.cuinfo,"",@"SHT_NOTE"
	.sectionflags	@"SHF_NOTE_NV_CUINFO"
        /*0018*/ 	.short	0x0002
        /*001a*/ 	.short	0x0064
        /*001c*/ 	.short	0x0082
	.zero		2


//--------------------- .nv.info                  --------------------------
	.section	.nv.info,"",@"SHT_CUDA_INFO"
	.align	4


	//----- nvinfo : EIATTR_REGCOUNT
	.align		4
        /*0000*/ 	.byte	0x04, 0x2f
        /*0002*/ 	.short	(.L_1 - .L_0)
	.align		4
.L_0:
        /*0004*/ 	.word	index@(_Z8Sgemm_v3PfS_S_iii)
        /*0008*/ 	.word	0x0000007e


	//----- nvinfo : EIATTR_FRAME_SIZE
	.align		4
.L_1:
        /*000c*/ 	.byte	0x04, 0x11
        /*000e*/ 	.short	(.L_3 - .L_2)
	.align		4
.L_2:
        /*0010*/ 	.word	index@(_Z8Sgemm_v3PfS_S_iii)
        /*0014*/ 	.word	0x00000000


	//----- nvinfo : EIATTR_MIN_STACK_SIZE
	.align		4
.L_3:
        /*0018*/ 	.byte	0x04, 0x12
        /*001a*/ 	.short	(.L_5 - .L_4)
	.align		4
.L_4:
        /*001c*/ 	.word	index@(_Z8Sgemm_v3PfS_S_iii)
        /*0020*/ 	.word	0x00000000
.L_5:


//--------------------- .nv.compat                --------------------------
	.section	.nv.compat,"",@"SHT_CUDA_COMPAT_INFO"
	.align	4
        /*0000*/ 	.byte	0x02, 0x09, 0x00, 0x00, 0x02, 0x02, 0x01, 0x00, 0x02, 0x05, 0x05, 0x00, 0x03, 0x07, 0x01, 0x01
        /*0010*/ 	.byte	0x02, 0x03, 0x00, 0x00, 0x02, 0x06, 0x01, 0x00, 0x04, 0x0b, 0x08, 0x00, 0x09, 0x00, 0x00, 0x00
        /*0020*/ 	.byte	0x00, 0x00, 0x00, 0x00


//--------------------- .nv.info._Z8Sgemm_v3PfS_S_iii --------------------------
	.section	.nv.info._Z8Sgemm_v3PfS_S_iii,"",@"SHT_CUDA_INFO"
	.sectionflags	@""
	.align	4


	//----- nvinfo : EIATTR_CUDA_API_VERSION
	.align		4
        /*0000*/ 	.byte	0x04, 0x37
        /*0002*/ 	.short	(.L_7 - .L_6)
.L_6:
        /*0004*/ 	.word	0x00000082


	//----- nvinfo : EIATTR_KPARAM_INFO
	.align		4
.L_7:
        /*0008*/ 	.byte	0x04, 0x17
        /*000a*/ 	.short	(.L_9 - .L_8)
.L_8:
        /*000c*/ 	.word	0x00000000
        /*0010*/ 	.short	0x0005
        /*0012*/ 	.short	0x0020
        /*0014*/ 	.byte	0x00, 0xf0, 0x11, 0x00


	//----- nvinfo : EIATTR_KPARAM_INFO
	.align		4
.L_9:
        /*0018*/ 	.byte	0x04, 0x17
        /*001a*/ 	.short	(.L_11 - .L_10)
.L_10:
        /*001c*/ 	.word	0x00000000
        /*0020*/ 	.short	0x0004
        /*0022*/ 	.short	0x001c
        /*0024*/ 	.byte	0x00, 0xf0, 0x11, 0x00


	//----- nvinfo : EIATTR_KPARAM_INFO
	.align		4
.L_11:
        /*0028*/ 	.byte	0x04, 0x17
        /*002a*/ 	.short	(.L_13 - .L_12)
.L_12:
        /*002c*/ 	.word	0x00000000
        /*0030*/ 	.short	0x0003
        /*0032*/ 	.short	0x0018
        /*0034*/ 	.byte	0x00, 0xf0, 0x11, 0x00


	//----- nvinfo : EIATTR_KPARAM_INFO
	.align		4
.L_13:
        /*0038*/ 	.byte	0x04, 0x17
        /*003a*/ 	.short	(.L_15 - .L_14)
.L_14:
        /*003c*/ 	.word	0x00000000
        /*0040*/ 	.short	0x0002
        /*0042*/ 	.short	0x0010
        /*0044*/ 	.byte	0x00, 0xf5, 0x21, 0x00


	//----- nvinfo : EIATTR_KPARAM_INFO
	.align		4
.L_15:
        /*0048*/ 	.byte	0x04, 0x17
        /*004a*/ 	.short	(.L_17 - .L_16)
.L_16:
        /*004c*/ 	.word	0x00000000
        /*0050*/ 	.short	0x0001
        /*0052*/ 	.short	0x0008
        /*0054*/ 	.byte	0x00, 0xf5, 0x21, 0x00


	//----- nvinfo : EIATTR_KPARAM_INFO
	.align		4
.L_17:
        /*0058*/ 	.byte	0x04, 0x17
        /*005a*/ 	.short	(.L_19 - .L_18)
.L_18:
        /*005c*/ 	.word	0x00000000
        /*0060*/ 	.short	0x0000
        /*0062*/ 	.short	0x0000
        /*0064*/ 	.byte	0x00, 0xf5, 0x21, 0x00


	//----- nvinfo : EIATTR_SPARSE_MMA_MASK
	.align		4
.L_19:
        /*0068*/ 	.byte	0x03, 0x50
        /*006a*/ 	.short	0x0000


	//----- nvinfo : EIATTR_MAXREG_COUNT
	.align		4
        /*006c*/ 	.byte	0x03, 0x1b
        /*006e*/ 	.short	0x00ff


	//----- nvinfo : EIATTR_NUM_BARRIERS
	.align		4
        /*0070*/ 	.byte	0x02, 0x4c
        /*0072*/ 	.byte	0x01
	.zero		1


	//----- nvinfo : EIATTR_MERCURY_ISA_VERSION
	.align		4
        /*0074*/ 	.byte	0x03, 0x5f
        /*0076*/ 	.short	0x0101


	//----- nvinfo : EIATTR_VRC_CTA_INIT_COUNT
	.align		4
        /*0078*/ 	.byte	0x02, 0x4a
	.zero		1
	.zero		1


	//----- nvinfo : EIATTR_EXIT_INSTR_OFFSETS
	.align		4
        /*007c*/ 	.byte	0x04, 0x1c
        /*007e*/ 	.short	(.L_21 - .L_20)


	//   ....[0]....
.L_20:
        /*0080*/ 	.word	0x00002e60


	//----- nvinfo : EIATTR_CBANK_PARAM_SIZE
	.align		4
.L_21:
        /*0084*/ 	.byte	0x03, 0x19
        /*0086*/ 	.short	0x0024


	//----- nvinfo : EIATTR_PARAM_CBANK
	.align		4
        /*0088*/ 	.byte	0x04, 0x0a
        /*008a*/ 	.short	(.L_23 - .L_22)
	.align		4
.L_22:
        /*008c*/ 	.word	index@(.nv.constant0._Z8Sgemm_v3PfS_S_iii)
        /*0090*/ 	.short	0x0380
        /*0092*/ 	.short	0x0024


	//----- nvinfo : EIATTR_SW_WAR
	.align		4
.L_23:
        /*0094*/ 	.byte	0x04, 0x36
        /*0096*/ 	.short	(.L_25 - .L_24)
.L_24:
        /*0098*/ 	.word	0x00000008
.L_25:


//--------------------- .nv.callgraph             --------------------------
	.section	.nv.callgraph,"",@"SHT_CUDA_CALLGRAPH"
	.align	4
	.sectionentsize	8
	.align		4
        /*0000*/ 	.word	0x00000000
	.align		4
        /*0004*/ 	.word	0xffffffff
	.align		4
        /*0008*/ 	.word	0x00000000
	.align		4
        /*000c*/ 	.word	0xfffffffe
	.align		4
        /*0010*/ 	.word	0x00000000
	.align		4
        /*0014*/ 	.word	0xfffffffd
	.align		4
        /*0018*/ 	.word	0x00000000
	.align		4
        /*001c*/ 	.word	0xfffffffc


//--------------------- .text._Z8Sgemm_v3PfS_S_iii --------------------------
	.section	.text._Z8Sgemm_v3PfS_S_iii,"ax",@progbits
	.align	128
        .global         _Z8Sgemm_v3PfS_S_iii
        .type           _Z8Sgemm_v3PfS_S_iii,@function
        .size           _Z8Sgemm_v3PfS_S_iii,(.L_x_3 - _Z8Sgemm_v3PfS_S_iii)
        .other          _Z8Sgemm_v3PfS_S_iii,@"STO_CUDA_ENTRY STV_DEFAULT"
_Z8Sgemm_v3PfS_S_iii:
.text._Z8Sgemm_v3PfS_S_iii:
[----:B------:R-:W-:Y:S01]  /*0000*/  LDC R1, c[0x0][0x37c] ;  /* 0x0000df00ff017b82 */ /* 0x000fe20000000800 */
[----:B------:R-:W0:Y:S07]  /*0010*/  S2R R12, SR_TID.X ;  /* 0x00000000000c7919 */ /* 0x000e2e0000002100 */
[----:B------:R-:W1:Y:S01]  /*0020*/  S2UR UR4, SR_CTAID.Y ;  /* 0x00000000000479c3 */ /* 0x000e620000002600 */
[----:B------:R-:W2:Y:S01]  /*0030*/  LDCU.64 UR6, c[0x0][0x380] ;  /* 0x00007000ff0677ac */ /* 0x000ea20008000a00 */
[----:B------:R-:W3:Y:S01]  /*0040*/  S2R R3, SR_TID.Y ;  /* 0x0000000000037919 */ /* 0x000ee20000002200 */
[----:B------:R-:W4:Y:S01]  /*0050*/  LDCU UR10, c[0x0][0x3a0] ;  /* 0x00007400ff0a77ac */ /* 0x000f220008000800 */
[----:B------:R-:W5:Y:S04]  /*0060*/  S2R R8, SR_CTAID.X ;  /* 0x0000000000087919 */ /* 0x000f680000002500 */
[----:B------:R-:W1:Y:S01]  /*0070*/  LDC R9, c[0x0][0x39c] ;  /* 0x0000e700ff097b82 */ /* 0x000e620000000800 */
[----:B------:R-:W4:Y:S07]  /*0080*/  LDCU.64 UR8, c[0x0][0x358] ;  /* 0x00006b00ff0877ac */ /* 0x000f2e0008000a00 */
[----:B------:R-:W2:Y:S01]  /*0090*/  LDC.64 R4, c[0x0][0x388] ;  /* 0x0000e200ff047b82 */ /* 0x000ea20000000a00 */
[----:B0-----:R-:W-:Y:S01]  /*00a0*/  SHF.L.U32 R7, R12, 0x2, RZ ;  /* 0x000000020c077819 */ /* 0x001fe200000006ff */
[----:B-1----:R-:W-:Y:S01]  /*00b0*/  IMAD R2, R9, UR4, RZ ;  /* 0x0000000409027c24 */ /* 0x002fe2000f8e02ff */
[----:B---3--:R-:W-:-:S02]  /*00c0*/  LEA R0, R3, R12, 0x4 ;  /* 0x0000000c03007211 */ /* 0x008fc400078e20ff */
[----:B------:R-:W-:Y:S02]  /*00d0*/  LOP3.LUT R3, R7, 0x4, RZ, 0xc0, !PT ;  /* 0x0000000407037812 */ /* 0x000fe400078ec0ff */
[----:B------:R-:W-:Y:S02]  /*00e0*/  SHF.R.U32.HI R6, RZ, 0x1, R0 ;  /* 0x00000001ff067819 */ /* 0x000fe40000011600 */
[----:B------:R-:W-:-:S03]  /*00f0*/  SHF.L.U32 R2, R2, 0x7, RZ ;  /* 0x0000000702027819 */ /* 0x000fc600000006ff */
[----:B------:R-:W-:Y:S01]  /*0100*/  IMAD R3, R6, R9, R3 ;  /* 0x0000000906037224 */ /* 0x000fe200078e0203 */
[----:B------:R-:W-:-:S04]  /*0110*/  SHF.L.U32 R9, R0, 0x2, RZ ;  /* 0x0000000200097819 */ /* 0x000fc800000006ff */
[----:B------:R-:W-:Y:S02]  /*0120*/  SHF.R.S32.HI R11, RZ, 0x1f, R3 ;  /* 0x0000001fff0b7819 */ /* 0x000fe40000011403 */
[----:B------:R-:W-:Y:S02]  /*0130*/  IADD3 R10, P0, PT, R2, R3, RZ ;  /* 0x00000003020a7210 */ /* 0x000fe40007f1e0ff */
[----:B-----5:R-:W-:Y:S02]  /*0140*/  SHF.L.U32 R3, R8, 0x7, RZ ;  /* 0x0000000708037819 */ /* 0x020fe400000006ff */
[----:B------:R-:W-:Y:S02]  /*0150*/  LEA.HI.X.SX32 R13, R2, R11, 0x1, P0 ;  /* 0x0000000b020d7211 */ /* 0x000fe400000f0eff */
[----:B------:R-:W-:Y:S01]  /*0160*/  SHF.R.U32.HI R8, RZ, 0x5, R0 ;  /* 0x00000005ff087819 */ /* 0x000fe20000011600 */
[----:B--2---:R-:W-:Y:S01]  /*0170*/  IMAD.WIDE.U32 R4, R3, 0x4, R4 ;  /* 0x0000000403047825 */ /* 0x004fe200078e0004 */
[----:B------:R-:W-:-:S02]  /*0180*/  LOP3.LUT R11, R9, 0x7c, RZ, 0xc0, !PT ;  /* 0x0000007c090b7812 */ /* 0x000fc400078ec0ff */
[----:B------:R-:W-:-:S04]  /*0190*/  LEA R2, P0, R10, UR6, 0x2 ;  /* 0x000000060a027c11 */ /* 0x000fc8000f8010ff */
[----:B------:R-:W-:Y:S01]  /*01a0*/  LEA.HI.X R3, R10, UR7, R13, 0x2, P0 ;  /* 0x000000070a037c11 */ /* 0x000fe200080f140d */
[----:B----4-:R-:W-:-:S04]  /*01b0*/  IMAD R13, R8, UR10, R11 ;  /* 0x0000000a080d7c24 */ /* 0x010fc8000f8e020b */
[----:B------:R-:W-:Y:S01]  /*01c0*/  IMAD.WIDE R4, R13, 0x4, R4 ;  /* 0x000000040d047825 */ /* 0x000fe200078e0204 */
[----:B------:R-:W2:Y:S04]  /*01d0*/  LDG.E.128.CONSTANT R92, desc[UR8][R2.64] ;  /* 0x00000008025c7981 */ /* 0x000ea8000c1e9d00 */
[----:B------:R0:W3:Y:S01]  /*01e0*/  LDG.E.128.CONSTANT R16, desc[UR8][R4.64] ;  /* 0x0000000804107981 */ /* 0x0000e2000c1e9d00 */
[----:B------:R-:W1:Y:S01]  /*01f0*/  S2UR UR6, SR_CgaCtaId ;  /* 0x00000000000679c3 */ /* 0x000e620000008800 */
[----:B------:R-:W-:Y:S01]  /*0200*/  LOP3.LUT R10, R0, 0x20, RZ, 0xc0, !PT ;  /* 0x00000020000a7812 */ /* 0x000fe200078ec0ff */
[----:B------:R-:W-:Y:S01]  /*0210*/  UMOV UR4, 0x400 ;  /* 0x0000040000047882 */ /* 0x000fe20000000000 */
[----:B------:R-:W-:Y:S01]  /*0220*/  SHF.L.U32 R13, R12, 0x4, RZ ;  /* 0x000000040c0d7819 */ /* 0x000fe200000006ff */
[----:B------:R-:W-:Y:S01]  /*0230*/  UIADD3 UR5, UPT, UPT, UR4, 0x2000, URZ ;  /* 0x0000200004057890 */ /* 0x000fe2000fffe0ff */
[----:B------:R-:W-:-:S02]  /*0240*/  LOP3.LUT R7, R10, 0x1c, R7, 0xf8, !PT ;  /* 0x0000001c0a077812 */ /* 0x000fc400078ef807 */
[----:B------:R-:W-:Y:S02]  /*0250*/  CS2R R98, SRZ ;  /* 0x0000000000627805 */ /* 0x000fe4000001ff00 */
[----:B------:R-:W-:Y:S02]  /*0260*/  SHF.L.U32 R10, R12, 0xb, RZ ;  /* 0x0000000b0c0a7819 */ /* 0x000fe400000006ff */
[----:B------:R-:W-:Y:S02]  /*0270*/  CS2R R96, SRZ ;  /* 0x0000000000607805 */ /* 0x000fe4000001ff00 */
[----:B------:R-:W-:Y:S02]  /*0280*/  SHF.L.U32 R12, R0, 0x4, RZ ;  /* 0x00000004000c7819 */ /* 0x000fe400000006ff */
[----:B------:R-:W-:Y:S02]  /*0290*/  CS2R R90, SRZ ;  /* 0x00000000005a7805 */ /* 0x000fe4000001ff00 */
[----:B------:R-:W-:-:S02]  /*02a0*/  LOP3.LUT R10, R10, 0x800, RZ, 0xc0, !PT ;  /* 0x000008000a0a7812 */ /* 0x000fc400078ec0ff */
[----:B------:R-:W-:Y:S02]  /*02b0*/  CS2R R88, SRZ ;  /* 0x0000000000587805 */ /* 0x000fe4000001ff00 */
[----:B------:R-:W-:Y:S02]  /*02c0*/  SHF.R.U32.HI R0, RZ, 0x2, R0 ;  /* 0x00000002ff007819 */ /* 0x000fe40000011600 */
[----:B------:R-:W-:Y:S02]  /*02d0*/  CS2R R86, SRZ ;  /* 0x0000000000567805 */ /* 0x000fe4000001ff00 */
[----:B0-----:R-:W-:Y:S02]  /*02e0*/  LOP3.LUT R4, R13, 0x70, RZ, 0xc0, !PT ;  /* 0x000000700d047812 */ /* 0x001fe400078ec0ff */
[----:B------:R-:W-:Y:S02]  /*02f0*/  CS2R R84, SRZ ;  /* 0x0000000000547805 */ /* 0x000fe4000001ff00 */
[----:B------:R-:W-:-:S02]  /*0300*/  LOP3.LUT R5, R0, 0x1ff0, RZ, 0xc0, !PT ;  /* 0x00001ff000057812 */ /* 0x000fc400078ec0ff */
[----:B------:R-:W-:Y:S02]  /*0310*/  CS2R R82, SRZ ;  /* 0x0000000000527805 */ /* 0x000fe4000001ff00 */
[----:B------:R-:W-:Y:S02]  /*0320*/  LOP3.LUT R15, R12, 0x1f0, RZ, 0xc0, !PT ;  /* 0x000001f00c0f7812 */ /* 0x000fe400078ec0ff */
[----:B------:R-:W-:Y:S02]  /*0330*/  CS2R R80, SRZ ;  /* 0x0000000000507805 */ /* 0x000fe4000001ff00 */
[----:B------:R-:W-:Y:S02]  /*0340*/  LOP3.LUT R4, R4, 0x80, R9, 0xf8, !PT ;  /* 0x0000008004047812 */ /* 0x000fe400078ef809 */
[----:B------:R-:W-:Y:S02]  /*0350*/  CS2R R78, SRZ ;  /* 0x00000000004e7805 */ /* 0x000fe4000001ff00 */
[----:B------:R-:W-:Y:S01]  /*0360*/  CS2R R76, SRZ ;  /* 0x00000000004c7805 */ /* 0x000fe2000001ff00 */
[----:B-1----:R-:W-:Y:S01]  /*0370*/  ULEA UR4, UR6, UR4, 0x18 ;  /* 0x0000000406047291 */ /* 0x002fe2000f8ec0ff */
[----:B------:R-:W-:Y:S01]  /*0380*/  CS2R R74, SRZ ;  /* 0x00000000004a7805 */ /* 0x000fe2000001ff00 */
[----:B------:R-:W-:Y:S01]  /*0390*/  ULEA UR5, UR6, UR5, 0x18 ;  /* 0x0000000506057291 */ /* 0x000fe2000f8ec0ff */
[----:B------:R-:W-:-:S02]  /*03a0*/  CS2R R72, SRZ ;  /* 0x0000000000487805 */ /* 0x000fc4000001ff00 */
[----:B------:R-:W-:Y:S02]  /*03b0*/  CS2R R70, SRZ ;  /* 0x0000000000467805 */ /* 0x000fe4000001ff00 */
[----:B------:R-:W-:Y:S02]  /*03c0*/  CS2R R68, SRZ ;  /* 0x0000000000447805 */ /* 0x000fe4000001ff00 */
[----:B------:R-:W-:Y:S02]  /*03d0*/  IADD3 R13, PT, PT, R10, UR4, RZ ;  /* 0x000000040a0d7c10 */ /* 0x000fe4000fffe0ff */
[----:B------:R-:W-:Y:S02]  /*03e0*/  CS2R R66, SRZ ;  /* 0x0000000000427805 */ /* 0x000fe4000001ff00 */
[----:B------:R-:W-:Y:S02]  /*03f0*/  LEA R0, R8, UR5, 0x9 ;  /* 0x0000000508007c11 */ /* 0x000fe4000f8e48ff */
[----:B------:R-:W-:-:S02]  /*0400*/  CS2R R64, SRZ ;  /* 0x0000000000407805 */ /* 0x000fc4000001ff00 */
[----:B------:R-:W-:Y:S02]  /*0410*/  LEA R13, R6, R13, 0x2 ;  /* 0x0000000d060d7211 */ /* 0x000fe400078e10ff */
[----:B------:R-:W-:Y:S02]  /*0420*/  CS2R R62, SRZ ;  /* 0x00000000003e7805 */ /* 0x000fe4000001ff00 */
[----:B------:R-:W-:Y:S02]  /*0430*/  IADD3 R15, PT, PT, R0, R15, RZ ;  /* 0x0000000f000f7210 */ /* 0x000fe40007ffe0ff */
[----:B------:R-:W-:Y:S02]  /*0440*/  CS2R R60, SRZ ;  /* 0x00000000003c7805 */ /* 0x000fe4000001ff00 */
[----:B------:R-:W-:Y:S01]  /*0450*/  LOP3.LUT R0, R5, 0xc, R6, 0xf8, !PT ;  /* 0x0000000c05007812 */ /* 0x000fe200078ef806 */
[----:B------:R-:W-:Y:S01]  /*0460*/  HFMA2 R5, -RZ, RZ, 0, 5.9604644775390625e-08 ;  /* 0x00000001ff057431 */ /* 0x000fe200000001ff */
[----:B------:R-:W-:-:S02]  /*0470*/  IADD3 R8, PT, PT, R8, 0x8, RZ ;  /* 0x0000000808087810 */ /* 0x000fc40007ffe0ff */
[----:B------:R-:W-:Y:S02]  /*0480*/  CS2R R42, SRZ ;  /* 0x00000000002a7805 */ /* 0x000fe4000001ff00 */
[----:B------:R-:W-:Y:S02]  /*0490*/  LEA R0, R0, UR4, 0x2 ;  /* 0x0000000400007c11 */ /* 0x000fe4000f8e10ff */
[----:B------:R-:W-:Y:S02]  /*04a0*/  CS2R R40, SRZ ;  /* 0x0000000000287805 */ /* 0x000fe4000001ff00 */
[----:B------:R-:W-:Y:S01]  /*04b0*/  CS2R R38, SRZ ;  /* 0x0000000000267805 */ /* 0x000fe2000001ff00 */
[----:B------:R-:W-:Y:S01]  /*04c0*/  IMAD R6, R8, UR10, R11 ;  /* 0x0000000a08067c24 */ /* 0x000fe2000f8e020b */
[----:B------:R-:W-:Y:S02]  /*04d0*/  CS2R R36, SRZ ;  /* 0x0000000000247805 */ /* 0x000fe4000001ff00 */
[----:B------:R-:W-:-:S02]  /*04e0*/  CS2R R34, SRZ ;  /* 0x0000000000227805 */ /* 0x000fc4000001ff00 */
[----:B------:R-:W-:Y:S02]  /*04f0*/  CS2R R32, SRZ ;  /* 0x0000000000207805 */ /* 0x000fe4000001ff00 */
[----:B------:R-:W-:Y:S02]  /*0500*/  CS2R R30, SRZ ;  /* 0x00000000001e7805 */ /* 0x000fe4000001ff00 */
[----:B------:R-:W-:Y:S02]  /*0510*/  CS2R R28, SRZ ;  /* 0x00000000001c7805 */ /* 0x000fe4000001ff00 */
[----:B------:R-:W-:Y:S02]  /*0520*/  CS2R R26, SRZ ;  /* 0x00000000001a7805 */ /* 0x000fe4000001ff00 */
[----:B------:R-:W-:Y:S02]  /*0530*/  CS2R R24, SRZ ;  /* 0x0000000000187805 */ /* 0x000fe4000001ff00 */
[----:B------:R-:W-:-:S02]  /*0540*/  CS2R R22, SRZ ;  /* 0x0000000000167805 */ /* 0x000fc4000001ff00 */
[----:B------:R-:W-:Y:S01]  /*0550*/  CS2R R20, SRZ ;  /* 0x0000000000147805 */ /* 0x000fe2000001ff00 */
[----:B------:R-:W-:Y:S01]  /*0560*/  UMOV UR4, URZ ;  /* 0x000000ff00047c82 */ /* 0x000fe20008000000 */
[----:B--2---:R-:W-:Y:S04]  /*0570*/  STS [R13], R92 ;  /* 0x0000005c0d007388 */ /* 0x004fe80000000800 */
[----:B------:R-:W-:Y:S04]  /*0580*/  STS [R13+0x200], R93 ;  /* 0x0002005d0d007388 */ /* 0x000fe80000000800 */
[----:B------:R-:W-:Y:S04]  /*0590*/  STS [R13+0x400], R94 ;  /* 0x0004005e0d007388 */ /* 0x000fe80000000800 */
[----:B------:R-:W-:Y:S04]  /*05a0*/  STS [R13+0x600], R95 ;  /* 0x0006005f0d007388 */ /* 0x000fe80000000800 */
[----:B---3--:R0:W-:Y:S01]  /*05b0*/  STS.128 [R15], R16 ;  /* 0x000000100f007388 */ /* 0x0081e20000000c00 */
[----:B------:R-:W-:Y:S01]  /*05c0*/  BAR.SYNC.DEFER_BLOCKING 0x0 ;  /* 0x0000000000007b1d */ /* 0x000fe20000010000 */
[----:B0-----:R-:W-:-:S02]  /*05d0*/  CS2R R18, SRZ ;  /* 0x0000000000127805 */ /* 0x001fc4000001ff00 */
[----:B------:R-:W-:-:S03]  /*05e0*/  CS2R R16, SRZ ;  /* 0x0000000000107805 */ /* 0x000fc6000001ff00 */
[----:B------:R-:W0:Y:S04]  /*05f0*/  LDS.128 R56, [R0] ;  /* 0x0000000000387984 */ /* 0x000e280000000c00 */
[----:B------:R-:W1:Y:S04]  /*0600*/  LDS.128 R52, [R0+0x100] ;  /* 0x0001000000347984 */ /* 0x000e680000000c00 */
[----:B------:R-:W2:Y:S04]  /*0610*/  LDS.128 R48, [R4+UR5] ;  /* 0x0000000504307984 */ /* 0x000ea80008000c00 */
[----:B------:R3:W4:Y:S02]  /*0620*/  LDS.128 R44, [R4+UR5+0x100] ;  /* 0x00010005042c7984 */ /* 0x0007240008000c00 */
[----:B---3--:R-:W-:-:S04]  /*0630*/  IADD3 R4, P0, PT, R2, 0x20, RZ ;  /* 0x0000002002047810 */ /* 0x008fc80007f1e0ff */
[----:B------:R-:W-:-:S09]  /*0640*/  IADD3.X R3, PT, PT, RZ, R3, RZ, P0, !PT ;  /* 0x00000003ff037210 */ /* 0x000fd200007fe4ff */
.L_x_1:
[----:B------:R-:W3:Y:S01]  /*0650*/  S2R R9, SR_TID.Y ;  /* 0x0000000000097919 */ /* 0x000ee20000002200 */
[-C--:B0---4-:R-:W-:Y:S01]  /*0660*/  FFMA R101, R44, R56.reuse, R20 ;  /* 0x000000382c657223 */ /* 0x091fe20000000014 */
[-C--:B------:R-:W-:Y:S01]  /*0670*/  FFMA R102, R45, R56.reuse, R21 ;  /* 0x000000382d667223 */ /* 0x080fe20000000015 */
[----:B------:R-:W-:Y:S01]  /*0680*/  MOV R21, 0x400 ;  /* 0x0000040000157802 */ /* 0x000fe20000000f00 */
[----:B------:R-:W3:Y:S01]  /*0690*/  S2R R2, SR_TID.X ;  /* 0x0000000000027919 */ /* 0x000ee20000002100 */
[----:B------:R-:W-:Y:S01]  /*06a0*/  SHF.L.U32 R8, R5, 0xc, RZ ;  /* 0x0000000c05087819 */ /* 0x000fe200000006ff */
[-C--:B--2---:R-:W-:Y:S01]  /*06b0*/  FFMA R109, R49, R56.reuse, R17 ;  /* 0x00000038316d7223 */ /* 0x084fe20000000011 */
[-C--:B------:R-:W-:Y:S01]  /*06c0*/  FFMA R122, R48, R56.reuse, R16 ;  /* 0x00000038307a7223 */ /* 0x080fe20000000010 */
[----:B------:R-:W0:Y:S01]  /*06d0*/  S2R R0, SR_CgaCtaId ;  /* 0x0000000000007919 */ /* 0x000e220000008800 */
[----:B------:R-:W-:Y:S01]  /*06e0*/  LOP3.LUT R8, R8, 0x1000, RZ, 0x3c, !PT ;  /* 0x0000100008087812 */ /* 0x000fe200078e3cff */
[-C--:B------:R-:W-:Y:S01]  /*06f0*/  FFMA R103, R46, R56.reuse, R22 ;  /* 0x000000382e677223 */ /* 0x080fe20000000016 */
[-C--:B------:R-:W-:Y:S01]  /*0700*/  FFMA R108, R50, R56.reuse, R18 ;  /* 0x00000038326c7223 */ /* 0x080fe20000000012 */
[-C--:B------:R-:W-:Y:S01]  /*0710*/  FFMA R100, R51, R56.reuse, R19 ;  /* 0x0000003833647223 */ /* 0x080fe20000000013 */
[----:B------:R-:W-:Y:S01]  /*0720*/  FFMA R56, R47, R56, R23 ;  /* 0x000000382f387223 */ /* 0x000fe20000000017 */
[-C--:B------:R-:W-:Y:S01]  /*0730*/  FFMA R113, R44, R57.reuse, R28 ;  /* 0x000000392c717223 */ /* 0x080fe2000000001c */
[-C--:B------:R-:W-:Y:S01]  /*0740*/  FFMA R120, R48, R57.reuse, R24 ;  /* 0x0000003930787223 */ /* 0x080fe20000000018 */
[-C--:B------:R-:W-:Y:S01]  /*0750*/  FFMA R116, R49, R57.reuse, R25 ;  /* 0x0000003931747223 */ /* 0x080fe20000000019 */
[-C--:B------:R-:W-:Y:S01]  /*0760*/  FFMA R110, R50, R57.reuse, R26 ;  /* 0x00000039326e7223 */ /* 0x080fe2000000001a */
[-C--:B------:R-:W-:Y:S01]  /*0770*/  FFMA R115, R51, R57.reuse, R27 ;  /* 0x0000003933737223 */ /* 0x080fe2000000001b */
[-C--:B------:R-:W-:Y:S01]  /*0780*/  FFMA R29, R45, R57.reuse, R29 ;  /* 0x000000392d1d7223 */ /* 0x080fe2000000001d */
[-C--:B------:R-:W-:Y:S01]  /*0790*/  FFMA R30, R46, R57.reuse, R30 ;  /* 0x000000392e1e7223 */ /* 0x080fe2000000001e */
[----:B------:R-:W-:Y:S01]  /*07a0*/  FFMA R31, R47, R57, R31 ;  /* 0x000000392f1f7223 */ /* 0x000fe2000000001f */
[-C--:B------:R-:W-:Y:S01]  /*07b0*/  FFMA R40, R48, R59.reuse, R40 ;  /* 0x0000003b30287223 */ /* 0x080fe20000000028 */
[CC--:B------:R-:W-:Y:S01]  /*07c0*/  FFMA R41, R49.reuse, R59.reuse, R41 ;  /* 0x0000003b31297223 */ /* 0x0c0fe20000000029 */
[-C--:B------:R-:W-:Y:S01]  /*07d0*/  FFMA R42, R50, R59.reuse, R42 ;  /* 0x0000003b322a7223 */ /* 0x080fe2000000002a */
[-C--:B-1----:R-:W-:Y:S01]  /*07e0*/  FFMA R64, R48, R52.reuse, R64 ;  /* 0x0000003430407223 */ /* 0x082fe20000000040 */
        /* <DEDUP_REMOVED lines=8> */
[-C--:B------:R-:W-:Y:S01]  /*0870*/  FFMA R33, R49, R58.reuse, R33 ;  /* 0x0000003a31217223 */ /* 0x080fe20000000021 */
[----:B------:R-:W-:Y:S01]  /*0880*/  FFMA R34, R50, R58, R34 ;  /* 0x0000003a32227223 */ /* 0x000fe20000000022 */
[----:B---3--:R-:W-:Y:S01]  /*0890*/  LEA R20, R9, R2, 0x4 ;  /* 0x0000000209147211 */ /* 0x008fe200078e20ff */
[C---:B------:R-:W-:Y:S01]  /*08a0*/  FFMA R57, R51.reuse, R58, R35 ;  /* 0x0000003a33397223 */ /* 0x040fe20000000023 */
[----:B------:R-:W-:Y:S01]  /*08b0*/  SHF.L.U32 R11, R2, 0x4, RZ ;  /* 0x00000004020b7819 */ /* 0x000fe200000006ff */
[----:B------:R-:W-:Y:S01]  /*08c0*/  FFMA R114, R51, R59, R43 ;  /* 0x0000003b33727223 */ /* 0x000fe2000000002b */
[----:B------:R-:W-:Y:S01]  /*08d0*/  SHF.R.U32.HI R10, RZ, 0x2, R20 ;  /* 0x00000002ff0a7819 */ /* 0x000fe20000011614 */
[-C--:B------:R-:W-:Y:S01]  /*08e0*/  FFMA R72, R48, R53.reuse, R72 ;  /* 0x0000003530487223 */ /* 0x080fe20000000048 */
[----:B------:R-:W-:Y:S01]  /*08f0*/  IADD3 R9, PT, PT, R21, 0x2000, RZ ;  /* 0x0000200015097810 */ /* 0x000fe20007ffe0ff */
[-C--:B------:R-:W-:Y:S01]  /*0900*/  FFMA R73, R49, R53.reuse, R73 ;  /* 0x0000003531497223 */ /* 0x080fe20000000049 */
[----:B------:R-:W-:Y:S01]  /*0910*/  LOP3.LUT R17, R11, 0x70, RZ, 0xc0, !PT ;  /* 0x000000700b117812 */ /* 0x000fe200078ec0ff */
[----:B------:R-:W-:Y:S01]  /*0920*/  FFMA R74, R50, R53, R74 ;  /* 0x00000035324a7223 */ /* 0x000fe2000000004a */
[----:B0-----:R-:W-:Y:S01]  /*0930*/  LEA R21, R0, R21, 0x18 ;  /* 0x0000001500157211 */ /* 0x001fe200078ec0ff */
[----:B------:R-:W-:Y:S01]  /*0940*/  FFMA R75, R51, R53, R75 ;  /* 0x00000035334b7223 */ /* 0x000fe2000000004b */
[----:B------:R-:W-:Y:S01]  /*0950*/  SHF.L.U32 R16, R20, 0x2, RZ ;  /* 0x0000000214107819 */ /* 0x000fe200000006ff */
[-C--:B------:R-:W-:Y:S01]  /*0960*/  FFMA R80, R48, R54.reuse, R80 ;  /* 0x0000003630507223 */ /* 0x080fe20000000050 */
[----:B------:R-:W-:Y:S01]  /*0970*/  SHF.R.U32.HI R11, RZ, 0x1, R20 ;  /* 0x00000001ff0b7819 */ /* 0x000fe20000011614 */
[-C--:B------:R-:W-:Y:S01]  /*0980*/  FFMA R81, R49, R54.reuse, R81 ;  /* 0x0000003631517223 */ /* 0x080fe20000000051 */
[----:B------:R-:W-:Y:S01]  /*0990*/  LOP3.LUT R10, R10, 0x1ff0, RZ, 0xc0, !PT ;  /* 0x00001ff00a0a7812 */ /* 0x000fe200078ec0ff */
[-C--:B------:R-:W-:Y:S01]  /*09a0*/  FFMA R82, R50, R54.reuse, R82 ;  /* 0x0000003632527223 */ /* 0x080fe20000000052 */
[----:B------:R-:W-:Y:S01]  /*09b0*/  LEA R22, R0, R9, 0x18 ;  /* 0x0000000900167211 */ /* 0x000fe200078ec0ff */
[----:B------:R-:W-:Y:S01]  /*09c0*/  FFMA R83, R51, R54, R83 ;  /* 0x0000003633537223 */ /* 0x000fe20000000053 */
[----:B------:R-:W-:Y:S01]  /*09d0*/  LOP3.LUT R17, R17, 0x80, R16, 0xf8, !PT ;  /* 0x0000008011117812 */ /* 0x000fe200078ef810 */
[-C--:B------:R-:W-:Y:S01]  /*09e0*/  FFMA R88, R48, R55.reuse, R88 ;  /* 0x0000003730587223 */ /* 0x080fe20000000058 */
[----:B------:R-:W-:Y:S01]  /*09f0*/  LOP3.LUT R0, R10, 0xc, R11, 0xf8, !PT ;  /* 0x0000000c0a007812 */ /* 0x000fe200078ef80b */
[-C--:B------:R-:W-:Y:S01]  /*0a00*/  FFMA R89, R49, R55.reuse, R89 ;  /* 0x0000003731597223 */ /* 0x080fe20000000059 */
[----:B------:R-:W-:Y:S01]  /*0a10*/  IADD3 R9, PT, PT, R21, R8, RZ ;  /* 0x0000000815097210 */ /* 0x000fe20007ffe0ff */
[-C--:B------:R-:W-:Y:S01]  /*0a20*/  FFMA R52, R50, R55.reuse, R90 ;  /* 0x0000003732347223 */ /* 0x080fe2000000005a */
[----:B------:R-:W-:Y:S01]  /*0a30*/  IADD3 R23, PT, PT, R17, R22, R8 ;  /* 0x0000001611177210 */ /* 0x000fe20007ffe008 */
[----:B------:R-:W-:Y:S01]  /*0a40*/  FFMA R91, R51, R55, R91 ;  /* 0x00000037335b7223 */ /* 0x000fe2000000005b */
[----:B------:R-:W-:Y:S01]  /*0a50*/  LEA R28, R0, R9, 0x2 ;  /* 0x00000009001c7211 */ /* 0x000fe200078e10ff */
[-C--:B------:R-:W-:Y:S01]  /*0a60*/  FFMA R107, R44, R59.reuse, R60 ;  /* 0x0000003b2c6b7223 */ /* 0x080fe2000000003c */
[CC--:B------:R-:W-:Y:S01]  /*0a70*/  FFMA R106, R45.reuse, R59.reuse, R61 ;  /* 0x0000003b2d6a7223 */ /* 0x0c0fe2000000003d */
[----:B------:R-:W-:Y:S01]  /*0a80*/  LDS.128 R16, [R23+0x200] ;  /* 0x0002000017107984 */ /* 0x000fe20000000c00 */
[-C--:B------:R-:W-:Y:S01]  /*0a90*/  FFMA R105, R46, R59.reuse, R62 ;  /* 0x0000003b2e697223 */ /* 0x080fe2000000003e */
[-C--:B------:R-:W-:Y:S01]  /*0aa0*/  FFMA R112, R44, R58.reuse, R36 ;  /* 0x0000003a2c707223 */ /* 0x080fe20000000024 */
[-C--:B------:R-:W-:Y:S01]  /*0ab0*/  FFMA R37, R45, R58.reuse, R37 ;  /* 0x0000003a2d257223 */ /* 0x080fe20000000025 */
[----:B------:R-:W0:Y:S01]  /*0ac0*/  LDS.128 R8, [R28+0x200] ;  /* 0x000200001c087984 */ /* 0x000e220000000c00 */
[-C--:B------:R-:W-:Y:S01]  /*0ad0*/  FFMA R38, R46, R58.reuse, R38 ;  /* 0x0000003a2e267223 */ /* 0x080fe20000000026 */
[C---:B------:R-:W-:Y:S01]  /*0ae0*/  FFMA R39, R47.reuse, R58, R39 ;  /* 0x0000003a2f277223 */ /* 0x040fe20000000027 */
[----:B------:R-:W-:Y:S01]  /*0af0*/  FFMA R104, R47, R59, R63 ;  /* 0x0000003b2f687223 */ /* 0x000fe2000000003f */
[----:B------:R-:W1:Y:S01]  /*0b00*/  LDS.128 R24, [R28+0x300] ;  /* 0x000300001c187984 */ /* 0x000e620000000c00 */
[-C--:B------:R-:W-:Y:S01]  /*0b10*/  FFMA R76, R44, R53.reuse, R76 ;  /* 0x000000352c4c7223 */ /* 0x080fe2000000004c */
[-C--:B------:R-:W-:Y:S01]  /*0b20*/  FFMA R77, R45, R53.reuse, R77 ;  /* 0x000000352d4d7223 */ /* 0x080fe2000000004d */
[-C--:B------:R-:W-:Y:S01]  /*0b30*/  FFMA R78, R46, R53.reuse, R78 ;  /* 0x000000352e4e7223 */ /* 0x080fe2000000004e */
[----:B------:R-:W2:Y:S01]  /*0b40*/  LDS.128 R48, [R23+0x300] ;  /* 0x0003000017307984 */ /* 0x000ea20000000c00 */
[----:B------:R-:W-:Y:S01]  /*0b50*/  FFMA R79, R47, R53, R79 ;  /* 0x000000352f4f7223 */ /* 0x000fe2000000004f */
[-C--:B------:R-:W-:Y:S01]  /*0b60*/  FFMA R84, R44, R54.reuse, R84 ;  /* 0x000000362c547223 */ /* 0x080fe20000000054 */
[-C--:B------:R-:W-:Y:S01]  /*0b70*/  FFMA R85, R45, R54.reuse, R85 ;  /* 0x000000362d557223 */ /* 0x080fe20000000055 */
[-C--:B------:R-:W-:Y:S01]  /*0b80*/  FFMA R86, R46, R54.reuse, R86 ;  /* 0x000000362e567223 */ /* 0x080fe20000000056 */
[----:B------:R-:W-:Y:S01]  /*0b90*/  FFMA R87, R47, R54, R87 ;  /* 0x000000362f577223 */ /* 0x000fe20000000057 */
[-C--:B------:R-:W-:Y:S01]  /*0ba0*/  FFMA R111, R44, R55.reuse, R96 ;  /* 0x000000372c6f7223 */ /* 0x080fe20000000060 */
[-C--:B------:R-:W-:Y:S01]  /*0bb0*/  FFMA R119, R45, R55.reuse, R97 ;  /* 0x000000372d777223 */ /* 0x080fe20000000061 */
[-C--:B------:R-:W-:Y:S01]  /*0bc0*/  FFMA R121, R46, R55.reuse, R98 ;  /* 0x000000372e797223 */ /* 0x080fe20000000062 */
[----:B------:R-:W-:Y:S01]  /*0bd0*/  FFMA R123, R47, R55, R99 ;  /* 0x000000372f7b7223 */ /* 0x000fe20000000063 */
[----:B------:R-:W-:Y:S01]  /*0be0*/  UIADD3 UR4, UPT, UPT, UR4, 0x8, URZ ;  /* 0x0000000804047890 */ /* 0x000fe2000fffe0ff */
[----:B------:R-:W-:Y:S01]  /*0bf0*/  LDS.128 R44, [R28+0x400] ;  /* 0x000400001c2c7984 */ /* 0x000fe20000000c00 */
[C---:B0-----:R-:W-:Y:S01]  /*0c00*/  FFMA R62, R11.reuse, R16, R40 ;  /* 0x000000100b3e7223 */ /* 0x041fe20000000028 */
[CC--:B------:R-:W-:Y:S01]  /*0c10*/  FFMA R61, R11.reuse, R17.reuse, R41 ;  /* 0x000000110b3d7223 */ /* 0x0c0fe20000000029 */
[----:B------:R-:W-:Y:S01]  /*0c20*/  FFMA R60, R11, R18, R42 ;  /* 0x000000120b3c7223 */ /* 0x000fe2000000002a */
[-C--:B------:R-:W-:Y:S01]  /*0c30*/  FFMA R122, R8, R16.reuse, R122 ;  /* 0x00000010087a7223 */ /* 0x080fe2000000007a */
[----:B------:R-:W0:Y:S01]  /*0c40*/  LDS.128 R40, [R23+0x400] ;  /* 0x0004000017287984 */ /* 0x000e220000000c00 */
[-C--:B------:R-:W-:Y:S01]  /*0c50*/  FFMA R120, R9, R16.reuse, R120 ;  /* 0x0000001009787223 */ /* 0x080fe20000000078 */
[-C--:B------:R-:W-:Y:S01]  /*0c60*/  FFMA R118, R10, R16.reuse, R118 ;  /* 0x000000100a767223 */ /* 0x080fe20000000076 */
[-C--:B-1----:R-:W-:Y:S01]  /*0c70*/  FFMA R64, R24, R16.reuse, R64 ;  /* 0x0000001018407223 */ /* 0x082fe20000000040 */
[-C--:B------:R-:W-:Y:S01]  /*0c80*/  FFMA R72, R25, R16.reuse, R72 ;  /* 0x0000001019487223 */ /* 0x080fe20000000048 */
[-C--:B------:R-:W-:Y:S01]  /*0c90*/  FFMA R80, R26, R16.reuse, R80 ;  /* 0x000000101a507223 */ /* 0x080fe20000000050 */
[----:B------:R-:W-:Y:S01]  /*0ca0*/  FFMA R117, R27, R16, R88 ;  /* 0x000000101b757223 */ /* 0x000fe20000000058 */
[C---:B------:R-:W-:Y:S01]  /*0cb0*/  FFMA R16, R10.reuse, R17, R33 ;  /* 0x000000110a107223 */ /* 0x040fe20000000021 */
[C---:B------:R-:W-:Y:S01]  /*0cc0*/  FFMA R53, R10.reuse, R18, R34 ;  /* 0x000000120a357223 */ /* 0x040fe20000000022 */
[----:B------:R-:W-:Y:S01]  /*0cd0*/  FFMA R96, R10, R19, R57 ;  /* 0x000000130a607223 */ /* 0x000fe20000000039 */
[----:B------:R-:W1:Y:S01]  /*0ce0*/  LDS.128 R32, [R28+0x500] ;  /* 0x000500001c207984 */ /* 0x000e620000000c00 */
[-C--:B------:R-:W-:Y:S01]  /*0cf0*/  FFMA R59, R8, R17.reuse, R109 ;  /* 0x00000011083b7223 */ /* 0x080fe2000000006d */
[-C--:B------:R-:W-:Y:S01]  /*0d00*/  FFMA R58, R9, R17.reuse, R116 ;  /* 0x00000011093a7223 */ /* 0x080fe20000000074 */
[-C--:B------:R-:W-:Y:S01]  /*0d10*/  FFMA R65, R24, R17.reuse, R65 ;  /* 0x0000001118417223 */ /* 0x080fe20000000041 */
[-C--:B------:R-:W-:Y:S01]  /*0d20*/  FFMA R73, R25, R17.reuse, R73 ;  /* 0x0000001119497223 */ /* 0x080fe20000000049 */
[----:B------:R-:W-:Y:S01]  /*0d30*/  FFMA R81, R26, R17, R81 ;  /* 0x000000111a517223 */ /* 0x000fe20000000051 */
[C---:B--2---:R-:W-:Y:S01]  /*0d40*/  FFMA R99, R10.reuse, R49, R37 ;  /* 0x000000310a637223 */ /* 0x044fe20000000025 */
[C---:B------:R-:W-:Y:S01]  /*0d50*/  FFMA R98, R10.reuse, R50, R38 ;  /* 0x000000320a627223 */ /* 0x040fe20000000026 */
[----:B------:R-:W-:Y:S01]  /*0d60*/  FFMA R97, R10, R51, R39 ;  /* 0x000000330a617223 */ /* 0x000fe20000000027 */
[----:B------:R-:W-:Y:S01]  /*0d70*/  FFMA R17, R27, R17, R89 ;  /* 0x000000111b117223 */ /* 0x000fe20000000059 */
[----:B------:R-:W2:Y:S01]  /*0d80*/  LDS.128 R36, [R23+0x500] ;  /* 0x0005000017247984 */ /* 0x000ea20000000c00 */
        /* <DEDUP_REMOVED lines=19> */
[----:B0-----:R-:W-:Y:S01]  /*0ec0*/  FFMA R49, R46, R43, R96 ;  /* 0x0000002b2e317223 */ /* 0x001fe20000000060 */
[----:B------:R-:W-:Y:S01]  /*0ed0*/  FFMA R91, R27, R19, R91 ;  /* 0x000000131b5b7223 */ /* 0x000fe2000000005b */
[----:B------:R-:W0:Y:S01]  /*0ee0*/  LDC R96, c[0x0][0x39c] ;  /* 0x0000e700ff607b82 */ /* 0x000e220000000800 */
[C---:B------:R-:W-:Y:S01]  /*0ef0*/  FFMA R90, R8.reuse, R48, R101 ;  /* 0x00000030085a7223 */ /* 0x040fe20000000065 */
[C---:B------:R-:W-:Y:S01]  /*0f00*/  FFMA R63, R8.reuse, R50, R103 ;  /* 0x00000032083f7223 */ /* 0x040fe20000000067 */
[-C--:B------:R-:W-:Y:S01]  /*0f10*/  FFMA R88, R8, R51.reuse, R56 ;  /* 0x0000003308587223 */ /* 0x080fe20000000038 */
[C---:B------:R-:W-:Y:S01]  /*0f20*/  FFMA R113, R9.reuse, R48, R113 ;  /* 0x0000003009717223 */ /* 0x040fe20000000071 */
[C---:B------:R-:W-:Y:S01]  /*0f30*/  FFMA R30, R9.reuse, R50, R30 ;  /* 0x00000032091e7223 */ /* 0x040fe2000000001e */
[-C--:B------:R-:W-:Y:S01]  /*0f40*/  FFMA R31, R9, R51.reuse, R31 ;  /* 0x00000033091f7223 */ /* 0x080fe2000000001f */
[-C--:B------:R-:W-:Y:S01]  /*0f50*/  FFMA R112, R10, R48.reuse, R112 ;  /* 0x000000300a707223 */ /* 0x080fe20000000070 */
[C---:B------:R-:W-:Y:S01]  /*0f60*/  FFMA R107, R11.reuse, R48, R107 ;  /* 0x000000300b6b7223 */ /* 0x040fe2000000006b */
[C---:B------:R-:W-:Y:S01]  /*0f70*/  FFMA R105, R11.reuse, R50, R105 ;  /* 0x000000320b697223 */ /* 0x040fe20000000069 */
        /* <DEDUP_REMOVED lines=12> */
[----:B------:R-:W-:Y:S01]  /*1040*/  FFMA R100, R27, R51, R123 ;  /* 0x000000331b647223 */ /* 0x000fe2000000007b */
[-C--:B------:R-:W-:Y:S01]  /*1050*/  FFMA R111, R44, R40.reuse, R122 ;  /* 0x000000282c6f7223 */ /* 0x080fe2000000007a */
[-C--:B------:R-:W-:Y:S01]  /*1060*/  FFMA R110, R45, R40.reuse, R120 ;  /* 0x000000282d6e7223 */ /* 0x080fe20000000078 */
[-C--:B------:R-:W-:Y:S01]  /*1070*/  FFMA R109, R46, R40.reuse, R118 ;  /* 0x000000282e6d7223 */ /* 0x080fe20000000076 */
[-C--:B------:R-:W-:Y:S01]  /*1080*/  FFMA R62, R47, R40.reuse, R62 ;  /* 0x000000282f3e7223 */ /* 0x080fe2000000003e */
[-C--:B-1----:R-:W-:Y:S01]  /*1090*/  FFMA R64, R32, R40.reuse, R64 ;  /* 0x0000002820407223 */ /* 0x082fe20000000040 */
        /* <DEDUP_REMOVED lines=25> */
[----:B------:R-:W-:Y:S01]  /*1230*/  FFMA R48, R35, R43, R91 ;  /* 0x0000002b23307223 */ /* 0x000fe2000000005b */
[----:B------:R-:W-:Y:S01]  /*1240*/  LDS.128 R16, [R23+0x600] ;  /* 0x0006000017107984 */ /* 0x000fe20000000c00 */
[----:B0-----:R-:W-:Y:S01]  /*1250*/  ISETP.LE.AND P0, PT, R96, UR4, PT ;  /* 0x0000000460007c0c */ /* 0x001fe2000bf03270 */
[C---:B--2---:R-:W-:Y:S01]  /*1260*/  FFMA R90, R44.reuse, R36, R90 ;  /* 0x000000242c5a7223 */ /* 0x044fe2000000005a */
[C---:B------:R-:W-:Y:S01]  /*1270*/  FFMA R89, R44.reuse, R37, R89 ;  /* 0x000000252c597223 */ /* 0x040fe20000000059 */
[----:B------:R-:W0:Y:S01]  /*1280*/  LDS.128 R8, [R28+0x600] ;  /* 0x000600001c087984 */ /* 0x000e220000000c00 */
[C---:B------:R-:W-:Y:S01]  /*1290*/  FFMA R63, R44.reuse, R38, R63 ;  /* 0x000000262c3f7223 */ /* 0x040fe2000000003f */
[----:B------:R-:W-:Y:S01]  /*12a0*/  FFMA R88, R44, R39, R88 ;  /* 0x000000272c587223 */ /* 0x000fe20000000058 */
[C---:B------:R-:W-:Y:S01]  /*12b0*/  FFMA R113, R45.reuse, R36, R113 ;  /* 0x000000242d717223 */ /* 0x040fe20000000071 */
[----:B------:R-:W1:Y:S01]  /*12c0*/  LDS.128 R40, [R28+0x700] ;  /* 0x000700001c287984 */ /* 0x000e620000000c00 */
[C---:B------:R-:W-:Y:S01]  /*12d0*/  FFMA R29, R45.reuse, R37, R29 ;  /* 0x000000252d1d7223 */ /* 0x040fe2000000001d */
[C---:B------:R-:W-:Y:S01]  /*12e0*/  FFMA R30, R45.reuse, R38, R30 ;  /* 0x000000262d1e7223 */ /* 0x040fe2000000001e */
[----:B------:R-:W-:Y:S01]  /*12f0*/  FFMA R31, R45, R39, R31 ;  /* 0x000000272d1f7223 */ /* 0x000fe2000000001f */
[----:B------:R-:W2:Y:S01]  /*1300*/  LDS.128 R24, [R23+0x700] ;  /* 0x0007000017187984 */ /* 0x000ea20000000c00 */
[C---:B------:R-:W-:Y:S01]  /*1310*/  FFMA R112, R46.reuse, R36, R112 ;  /* 0x000000242e707223 */ /* 0x040fe20000000070 */
[C---:B------:R-:W-:Y:S01]  /*1320*/  FFMA R99, R46.reuse, R37, R99 ;  /* 0x000000252e637223 */ /* 0x040fe20000000063 */
[C---:B------:R-:W-:Y:S01]  /*1330*/  FFMA R98, R46.reuse, R38, R98 ;  /* 0x000000262e627223 */ /* 0x040fe20000000062 */
[----:B------:R-:W3:Y:S01]  /*1340*/  @!P0 S2R R44, SR_CTAID.X ;  /* 0x00000000002c8919 */ /* 0x000ee20000002500 */
[----:B------:R-:W-:Y:S01]  /*1350*/  FFMA R97, R46, R39, R97 ;  /* 0x000000272e617223 */ /* 0x000fe20000000061 */
[C---:B------:R-:W-:Y:S01]  /*1360*/  FFMA R107, R47.reuse, R36, R107 ;  /* 0x000000242f6b7223 */ /* 0x040fe2000000006b */
[C---:B------:R-:W-:Y:S01]  /*1370*/  FFMA R106, R47.reuse, R37, R106 ;  /* 0x000000252f6a7223 */ /* 0x040fe2000000006a */
[C---:B------:R-:W-:Y:S01]  /*1380*/  FFMA R105, R47.reuse, R38, R105 ;  /* 0x000000262f697223 */ /* 0x040fe20000000069 */
        /* <DEDUP_REMOVED lines=17> */
[----:B------:R-:W4:Y:S01]  /*14a0*/  @!P0 LDC.64 R46, c[0x0][0x388] ;  /* 0x0000e200ff2e8b82 */ /* 0x000f220000000a00 */
[----:B------:R-:W-:Y:S04]  /*14b0*/  LDS.128 R36, [R23+0x800] ;  /* 0x0008000017247984 */ /* 0x000fe80000000c00 */
[----:B------:R-:W4:Y:S01]  /*14c0*/  LDS.128 R32, [R28+0x800] ;  /* 0x000800001c207984 */ /* 0x000f220000000c00 */
[-C--:B0-----:R-:W-:Y:S01]  /*14d0*/  FFMA R111, R8, R16.reuse, R111 ;  /* 0x00000010086f7223 */ /* 0x081fe2000000006f */
        /* <DEDUP_REMOVED lines=31> */
[C---:B--2---:R-:W-:Y:S01]  /*16d0*/  FFMA R113, R9.reuse, R24, R113 ;  /* 0x0000001809717223 */ /* 0x044fe20000000071 */
[----:B------:R-:W0:Y:S01]  /*16e0*/  LDS.128 R16, [R28+0x900] ;  /* 0x000900001c107984 */ /* 0x000e220000000c00 */
[C---:B------:R-:W-:Y:S01]  /*16f0*/  FFMA R29, R9.reuse, R25, R29 ;  /* 0x00000019091d7223 */ /* 0x040fe2000000001d */
[C---:B------:R-:W-:Y:S01]  /*1700*/  FFMA R30, R9.reuse, R26, R30 ;  /* 0x0000001a091e7223 */ /* 0x040fe2000000001e */
[----:B------:R-:W-:Y:S01]  /*1710*/  FFMA R31, R9, R27, R31 ;  /* 0x0000001b091f7223 */ /* 0x000fe2000000001f */
[----:B---3--:R-:W-:Y:S01]  /*1720*/  @!P0 SHF.L.U32 R9, R44, 0x7, RZ ;  /* 0x000000072c098819 */ /* 0x008fe200000006ff */
[C---:B------:R-:W-:Y:S01]  /*1730*/  FFMA R68, R40.reuse, R24, R68 ;  /* 0x0000001828447223 */ /* 0x040fe20000000044 */
[C---:B------:R-:W-:Y:S01]  /*1740*/  FFMA R69, R40.reuse, R25, R69 ;  /* 0x0000001928457223 */ /* 0x040fe20000000045 */
[C---:B------:R-:W-:Y:S01]  /*1750*/  FFMA R70, R40.reuse, R26, R70 ;  /* 0x0000001a28467223 */ /* 0x040fe20000000046 */
[----:B------:R-:W-:Y:S01]  /*1760*/  FFMA R71, R40, R27, R71 ;  /* 0x0000001b28477223 */ /* 0x000fe20000000047 */
[----:B----4-:R-:W-:-:S04]  /*1770*/  @!P0 IMAD.WIDE.U32 R46, R9, 0x4, R46 ;  /* 0x00000004092e8825 */ /* 0x010fc800078e002e */
        /* <DEDUP_REMOVED lines=16> */
[----:B------:R-:W-:Y:S01]  /*1880*/  @!P0 IMAD.WIDE R46, R6, 0x4, R46 ;  /* 0x00000004062e8825 */ /* 0x000fe200078e022e */
[----:B------:R-:W-:Y:S01]  /*1890*/  @!P0 MOV R40, R4 ;  /* 0x0000000400288202 */ /* 0x000fe20000000f00 */
[----:B------:R-:W1:Y:S01]  /*18a0*/  LDS.128 R8, [R23+0x900] ;  /* 0x0009000017087984 */ /* 0x000e620000000c00 */
[----:B------:R-:W-:Y:S01]  /*18b0*/  @!P0 MOV R41, R3 ;  /* 0x0000000300298202 */ /* 0x000fe20000000f00 */
[C---:B------:R-:W-:Y:S01]  /*18c0*/  FFMA R84, R42.reuse, R24, R84 ;  /* 0x000000182a547223 */ /* 0x040fe20000000054 */
[C---:B------:R-:W-:Y:S01]  /*18d0*/  FFMA R85, R42.reuse, R25, R85 ;  /* 0x000000192a557223 */ /* 0x040fe20000000055 */
[C---:B------:R-:W-:Y:S01]  /*18e0*/  FFMA R86, R42.reuse, R26, R86 ;  /* 0x0000001a2a567223 */ /* 0x040fe20000000056 */
[----:B------:R-:W-:Y:S01]  /*18f0*/  FFMA R87, R42, R27, R87 ;  /* 0x0000001b2a577223 */ /* 0x000fe20000000057 */
[C---:B------:R-:W-:Y:S01]  /*1900*/  FFMA R103, R43.reuse, R24, R103 ;  /* 0x000000182b677223 */ /* 0x040fe20000000067 */
[----:B-----5:R-:W5:Y:S01]  /*1910*/  @!P0 LDG.E.128.CONSTANT R92, desc[UR8][R40.64] ;  /* 0x00000008285c8981 */ /* 0x020f62000c1e9d00 */
[C---:B------:R-:W-:Y:S01]  /*1920*/  FFMA R102, R43.reuse, R25, R102 ;  /* 0x000000192b667223 */ /* 0x040fe20000000066 */
[C---:B------:R-:W-:Y:S01]  /*1930*/  FFMA R101, R43.reuse, R26, R101 ;  /* 0x0000001a2b657223 */ /* 0x040fe20000000065 */
[----:B------:R-:W-:Y:S01]  /*1940*/  FFMA R100, R43, R27, R100 ;  /* 0x0000001b2b647223 */ /* 0x000fe20000000064 */
[----:B------:R2:W5:Y:S01]  /*1950*/  @!P0 LDG.E.128.CONSTANT R12, desc[UR8][R46.64] ;  /* 0x000000082e0c8981 */ /* 0x000562000c1e9d00 */
[-C--:B------:R-:W-:Y:S01]  /*1960*/  FFMA R111, R32, R36.reuse, R111 ;  /* 0x00000024206f7223 */ /* 0x080fe2000000006f */
[-C--:B------:R-:W-:Y:S01]  /*1970*/  FFMA R110, R33, R36.reuse, R110 ;  /* 0x00000024216e7223 */ /* 0x080fe2000000006e */
[-C--:B------:R-:W-:Y:S01]  /*1980*/  FFMA R109, R34, R36.reuse, R109 ;  /* 0x00000024226d7223 */ /* 0x080fe2000000006d */
[-C--:B------:R-:W-:Y:S01]  /*1990*/  FFMA R62, R35, R36.reuse, R62 ;  /* 0x00000024233e7223 */ /* 0x080fe2000000003e */
[-C--:B0-----:R-:W-:Y:S01]  /*19a0*/  FFMA R64, R16, R36.reuse, R64 ;  /* 0x0000002410407223 */ /* 0x081fe20000000040 */
        /* <DEDUP_REMOVED lines=19> */
[----:B--2---:R-:W-:Y:S01]  /*1ae0*/  LDS.128 R44, [R23+0xa00] ;  /* 0x000a0000172c7984 */ /* 0x004fe20000000c00 */
[-C--:B------:R-:W-:Y:S01]  /*1af0*/  FFMA R51, R32, R39.reuse, R51 ;  /* 0x0000002720337223 */ /* 0x080fe20000000033 */
[-C--:B------:R-:W-:Y:S01]  /*1b00*/  FFMA R50, R33, R39.reuse, R50 ;  /* 0x0000002721327223 */ /* 0x080fe20000000032 */
[-C--:B------:R-:W-:Y:S01]  /*1b10*/  FFMA R49, R34, R39.reuse, R49 ;  /* 0x0000002722317223 */ /* 0x080fe20000000031 */
[----:B------:R-:W0:Y:S01]  /*1b20*/  LDS.128 R24, [R28+0xa00] ;  /* 0x000a00001c187984 */ /* 0x000e220000000c00 */
[-C--:B------:R-:W-:Y:S01]  /*1b30*/  FFMA R114, R35, R39.reuse, R114 ;  /* 0x0000002723727223 */ /* 0x080fe20000000072 */
[-C--:B------:R-:W-:Y:S01]  /*1b40*/  FFMA R67, R16, R39.reuse, R67 ;  /* 0x0000002710437223 */ /* 0x080fe20000000043 */
[-C--:B------:R-:W-:Y:S01]  /*1b50*/  FFMA R75, R17, R39.reuse, R75 ;  /* 0x00000027114b7223 */ /* 0x080fe2000000004b */
[----:B------:R-:W2:Y:S01]  /*1b60*/  LDS.128 R40, [R28+0xb00] ;  /* 0x000b00001c287984 */ /* 0x000ea20000000c00 */
[-C--:B------:R-:W-:Y:S01]  /*1b70*/  FFMA R83, R18, R39.reuse, R83 ;  /* 0x0000002712537223 */ /* 0x080fe20000000053 */
[----:B------:R-:W-:Y:S01]  /*1b80*/  FFMA R48, R19, R39, R48 ;  /* 0x0000002713307223 */ /* 0x000fe20000000030 */
[C---:B-1----:R-:W-:Y:S01]  /*1b90*/  FFMA R90, R32.reuse, R8, R90 ;  /* 0x00000008205a7223 */ /* 0x042fe2000000005a */
[----:B------:R-:W1:Y:S01]  /*1ba0*/  LDS.128 R36, [R23+0xb00] ;  /* 0x000b000017247984 */ /* 0x000e620000000c00 */
        /* <DEDUP_REMOVED lines=31> */
[----:B------:R-:W-:Y:S01]  /*1da0*/  LDS.128 R32, [R28+0xc00] ;  /* 0x000c00001c207984 */ /* 0x000fe20000000c00 */
[-C--:B0-----:R-:W-:Y:S01]  /*1db0*/  FFMA R111, R24, R44.reuse, R111 ;  /* 0x0000002c186f7223 */ /* 0x081fe2000000006f */
[-C--:B------:R-:W-:Y:S01]  /*1dc0*/  FFMA R110, R25, R44.reuse, R110 ;  /* 0x0000002c196e7223 */ /* 0x080fe2000000006e */
[-C--:B------:R-:W-:Y:S01]  /*1dd0*/  FFMA R109, R26, R44.reuse, R109 ;  /* 0x0000002c1a6d7223 */ /* 0x080fe2000000006d */
[----:B------:R-:W0:Y:S01]  /*1de0*/  LDS.128 R8, [R23+0xc00] ;  /* 0x000c000017087984 */ /* 0x000e220000000c00 */
[-C--:B------:R-:W-:Y:S01]  /*1df0*/  FFMA R62, R27, R44.reuse, R62 ;  /* 0x0000002c1b3e7223 */ /* 0x080fe2000000003e */
[-C--:B--2---:R-:W-:Y:S01]  /*1e00*/  FFMA R64, R40, R44.reuse, R64 ;  /* 0x0000002c28407223 */ /* 0x084fe20000000040 */
[-C--:B------:R-:W-:Y:S01]  /*1e10*/  FFMA R72, R41, R44.reuse, R72 ;  /* 0x0000002c29487223 */ /* 0x080fe20000000048 */
[----:B------:R-:W2:Y:S01]  /*1e20*/  LDS.128 R16, [R28+0xd00] ;  /* 0x000d00001c107984 */ /* 0x000ea20000000c00 */
        /* <DEDUP_REMOVED lines=26> */
[C---:B-1----:R-:W-:Y:S01]  /*1fd0*/  FFMA R47, R24.reuse, R36, R90 ;  /* 0x00000024182f7223 */ /* 0x042fe2000000005a */
        /* <DEDUP_REMOVED lines=32> */
[-C--:B0-----:R-:W-:Y:S01]  /*21e0*/  FFMA R111, R32, R8.reuse, R111 ;  /* 0x00000008206f7223 */ /* 0x081fe2000000006f */
[-C--:B------:R-:W-:Y:S01]  /*21f0*/  FFMA R110, R33, R8.reuse, R110 ;  /* 0x00000008216e7223 */ /* 0x080fe2000000006e */
[-C--:B------:R-:W-:Y:S01]  /*2200*/  FFMA R109, R34, R8.reuse, R109 ;  /* 0x00000008226d7223 */ /* 0x080fe2000000006d */
[-C--:B------:R-:W-:Y:S01]  /*2210*/  FFMA R40, R35, R8.reuse, R62 ;  /* 0x0000000823287223 */ /* 0x080fe2000000003e */
[-C--:B--2---:R-:W-:Y:S01]  /*2220*/  FFMA R64, R16, R8.reuse, R64 ;  /* 0x0000000810407223 */ /* 0x084fe20000000040 */
        /* <DEDUP_REMOVED lines=28> */
[C---:B-1----:R-:W-:Y:S01]  /*23f0*/  FFMA R37, R34.reuse, R25, R99 ;  /* 0x0000001922257223 */ /* 0x042fe20000000063 */
[C---:B------:R-:W-:Y:S01]  /*2400*/  FFMA R38, R34.reuse, R26, R98 ;  /* 0x0000001a22267223 */ /* 0x040fe20000000062 */
[-C--:B------:R-:W-:Y:S01]  /*2410*/  FFMA R39, R34, R27.reuse, R97 ;  /* 0x0000001b22277223 */ /* 0x080fe20000000061 */
[----:B------:R-:W0:Y:S01]  /*2420*/  LDS.128 R60, [R28+0xe00] ;  /* 0x000e00001c3c7984 */ /* 0x000e220000000c00 */
[----:B------:R-:W-:Y:S01]  /*2430*/  ISETP.LE.AND P1, PT, R96, UR4, PT ;  /* 0x0000000460007c0c */ /* 0x000fe2000bf23270 */
[-C--:B------:R-:W-:Y:S01]  /*2440*/  FFMA R44, R32, R27.reuse, R44 ;  /* 0x0000001b202c7223 */ /* 0x080fe2000000002c */
[----:B------:R-:W-:Y:S01]  /*2450*/  ISETP.LE.AND P0, PT, R96, UR4, PT ;  /* 0x0000000460007c0c */ /* 0x000fe2000bf03270 */
[----:B------:R1:W2:Y:S01]  /*2460*/  LDS.128 R8, [R28+0xf00] ;  /* 0x000f00001c087984 */ /* 0x0002a20000000c00 */
[----:B------:R-:W-:Y:S01]  /*2470*/  FFMA R31, R33, R27, R31 ;  /* 0x0000001b211f7223 */ /* 0x000fe2000000001f */
[C---:B------:R-:W-:Y:S01]  /*2480*/  FFMA R107, R35.reuse, R24, R107 ;  /* 0x00000018236b7223 */ /* 0x040fe2000000006b */
[C---:B------:R-:W-:Y:S01]  /*2490*/  FFMA R106, R35.reuse, R25, R106 ;  /* 0x00000019236a7223 */ /* 0x040fe2000000006a */
[----:B------:R3:W4:Y:S01]  /*24a0*/  LDS.128 R96, [R23+0xf00] ;  /* 0x000f000017607984 */ /* 0x0007220000000c00 */
[C---:B------:R-:W-:Y:S01]  /*24b0*/  FFMA R105, R35.reuse, R26, R105 ;  /* 0x0000001a23697223 */ /* 0x040fe20000000069 */
[-C--:B------:R-:W-:Y:S01]  /*24c0*/  FFMA R104, R35, R27.reuse, R104 ;  /* 0x0000001b23687223 */ /* 0x080fe20000000068 */
[-C--:B------:R-:W-:Y:S01]  /*24d0*/  FFMA R71, R16, R27.reuse, R71 ;  /* 0x0000001b10477223 */ /* 0x080fe20000000047 */
[-C--:B------:R-:W-:Y:S01]  /*24e0*/  FFMA R79, R17, R27.reuse, R79 ;  /* 0x0000001b114f7223 */ /* 0x080fe2000000004f */
[----:B------:R-:W-:Y:S01]  /*24f0*/  FFMA R87, R18, R27, R87 ;  /* 0x0000001b12577223 */ /* 0x000fe20000000057 */
[C---:B------:R-:W-:Y:S01]  /*2500*/  FFMA R103, R19.reuse, R24, R103 ;  /* 0x0000001813677223 */ /* 0x040fe20000000067 */
[C---:B------:R-:W-:Y:S01]  /*2510*/  FFMA R102, R19.reuse, R25, R102 ;  /* 0x0000001913667223 */ /* 0x040fe20000000066 */
[C---:B------:R-:W-:Y:S01]  /*2520*/  FFMA R101, R19.reuse, R26, R101 ;  /* 0x0000001a13657223 */ /* 0x040fe20000000065 */
[----:B------:R-:W-:Y:S01]  /*2530*/  FFMA R100, R19, R27, R100 ;  /* 0x0000001b13647223 */ /* 0x000fe20000000064 */
[C---:B------:R-:W-:Y:S01]  /*2540*/  FFMA R47, R32.reuse, R24, R47 ;  /* 0x00000018202f7223 */ /* 0x040fe2000000002f */
[CC--:B------:R-:W-:Y:S01]  /*2550*/  FFMA R46, R32.reuse, R25.reuse, R46 ;  /* 0x00000019202e7223 */ /* 0x0c0fe2000000002e */
[----:B------:R-:W-:Y:S01]  /*2560*/  FFMA R45, R32, R26, R45 ;  /* 0x0000001a202d7223 */ /* 0x000fe2000000002d */
[C---:B-1----:R-:W-:Y:S01]  /*2570*/  FFMA R28, R33.reuse, R24, R113 ;  /* 0x00000018211c7223 */ /* 0x042fe20000000071 */
[CC--:B------:R-:W-:Y:S01]  /*2580*/  FFMA R29, R33.reuse, R25.reuse, R29 ;  /* 0x00000019211d7223 */ /* 0x0c0fe2000000001d */
[----:B------:R-:W-:Y:S01]  /*2590*/  FFMA R30, R33, R26, R30 ;  /* 0x0000001a211e7223 */ /* 0x000fe2000000001e */
[-C--:B------:R-:W-:Y:S01]  /*25a0*/  FFMA R36, R34, R24.reuse, R112 ;  /* 0x0000001822247223 */ /* 0x080fe20000000070 */
[C---:B------:R-:W-:Y:S01]  /*25b0*/  FFMA R68, R16.reuse, R24, R68 ;  /* 0x0000001810447223 */ /* 0x040fe20000000044 */
[CC--:B------:R-:W-:Y:S01]  /*25c0*/  FFMA R69, R16.reuse, R25.reuse, R69 ;  /* 0x0000001910457223 */ /* 0x0c0fe20000000045 */
[----:B------:R-:W-:Y:S01]  /*25d0*/  FFMA R70, R16, R26, R70 ;  /* 0x0000001a10467223 */ /* 0x000fe20000000046 */
[C---:B------:R-:W-:Y:S01]  /*25e0*/  FFMA R76, R17.reuse, R24, R76 ;  /* 0x00000018114c7223 */ /* 0x040fe2000000004c */
[CC--:B------:R-:W-:Y:S01]  /*25f0*/  FFMA R77, R17.reuse, R25.reuse, R77 ;  /* 0x00000019114d7223 */ /* 0x0c0fe2000000004d */
[----:B------:R-:W-:Y:S01]  /*2600*/  FFMA R78, R17, R26, R78 ;  /* 0x0000001a114e7223 */ /* 0x000fe2000000004e */
        /* <DEDUP_REMOVED lines=35> */
[----:B------:R-:W-:-:S02]  /*2840*/  LEA R51, R5, R21, 0xc ;  /* 0x0000001505337211 */ /* 0x000fc400078e60ff */
[----:B------:R-:W-:Y:S01]  /*2850*/  LEA R48, R5, R22, 0xc ;  /* 0x0000001605307211 */ /* 0x000fe200078e60ff */
[----:B---34-:R-:W-:Y:S06]  /*2860*/  @P1 BRA `(.L_x_0) ;  /* 0x0000000000501947 */ /* 0x018fec0003800000 */
[----:B------:R-:W-:Y:S02]  /*2870*/  SHF.L.U32 R23, R2, 0xb, RZ ;  /* 0x0000000b02177819 */ /* 0x000fe400000006ff */
[C---:B------:R-:W-:Y:S02]  /*2880*/  LOP3.LUT R2, R20.reuse, 0xffff, RZ, 0xc0, !PT ;  /* 0x0000ffff14027812 */ /* 0x040fe400078ec0ff */
[----:B------:R-:W-:Y:S02]  /*2890*/  SHF.L.U32 R49, R20, 0x4, RZ ;  /* 0x0000000414317819 */ /* 0x000fe400000006ff */
[----:B------:R-:W-:Y:S02]  /*28a0*/  LOP3.LUT R20, R23, 0x800, RZ, 0xc0, !PT ;  /* 0x0000080017147812 */ /* 0x000fe400078ec0ff */
[----:B------:R-:W-:Y:S02]  /*28b0*/  LEA R21, R5, R21, 0xc ;  /* 0x0000001505157211 */ /* 0x000fe400078e60ff */
[----:B------:R-:W-:-:S02]  /*28c0*/  SHF.R.U32.HI R2, RZ, 0x1, R2 ;  /* 0x00000001ff027819 */ /* 0x000fc40000011602 */
[C---:B------:R-:W-:Y:S02]  /*28d0*/  LOP3.LUT R23, R49.reuse, 0x7fe00, RZ, 0xc0, !PT ;  /* 0x0007fe0031177812 */ /* 0x040fe400078ec0ff */
[----:B------:R-:W-:Y:S02]  /*28e0*/  LOP3.LUT R49, R49, 0x1f0, RZ, 0xc0, !PT ;  /* 0x000001f031317812 */ /* 0x000fe400078ec0ff */
[----:B------:R-:W-:Y:S02]  /*28f0*/  IADD3 R21, PT, PT, R20, R21, RZ ;  /* 0x0000001514157210 */ /* 0x000fe40007ffe0ff */
[----:B------:R-:W-:Y:S02]  /*2900*/  LOP3.LUT R2, R2, 0xffff, RZ, 0xc0, !PT ;  /* 0x0000ffff02027812 */ /* 0x000fe400078ec0ff */
[----:B------:R-:W-:Y:S02]  /*2910*/  IADD3 R22, PT, PT, R49, R22, R23 ;  /* 0x0000001631167210 */ /* 0x000fe40007ffe017 */
[----:B------:R-:W-:-:S02]  /*2920*/  LEA R21, R2, R21, 0x2 ;  /* 0x0000001502157211 */ /* 0x000fc400078e10ff */
[C---:B------:R-:W-:Y:S02]  /*2930*/  LEA R22, R5.reuse, R22, 0xc ;  /* 0x0000001605167211 */ /* 0x040fe400078e60ff */
[----:B------:R-:W-:Y:S01]  /*2940*/  LOP3.LUT R5, R5, 0x1, RZ, 0x3c, !PT ;  /* 0x0000000105057812 */ /* 0x000fe200078e3cff */
[----:B-----5:R0:W-:Y:S04]  /*2950*/  STS [R21], R92 ;  /* 0x0000005c15007388 */ /* 0x0201e80000000800 */
[----:B------:R0:W-:Y:S04]  /*2960*/  STS [R21+0x200], R93 ;  /* 0x0002005d15007388 */ /* 0x0001e80000000800 */
[----:B------:R0:W-:Y:S04]  /*2970*/  STS [R21+0x400], R94 ;  /* 0x0004005e15007388 */ /* 0x0001e80000000800 */
[----:B------:R0:W-:Y:S04]  /*2980*/  STS [R21+0x600], R95 ;  /* 0x0006005f15007388 */ /* 0x0001e80000000800 */
[----:B------:R0:W-:Y:S01]  /*2990*/  STS.128 [R22], R12 ;  /* 0x0000000c16007388 */ /* 0x0001e20000000c00 */
[----:B------:R-:W-:Y:S06]  /*29a0*/  BAR.SYNC.DEFER_BLOCKING 0x0 ;  /* 0x0000000000007b1d */ /* 0x000fec0000010000 */
.L_x_0:
[----:B------:R-:W-:Y:S01]  /*29b0*/  LEA R109, R7, R48, 0x2 ;  /* 0x00000030076d7211 */ /* 0x000fe200078e10ff */
[----:B------:R-:W-:Y:S01]  /*29c0*/  FFMA R20, R60, R96, R47 ;  /* 0x000000603c147223 */ /* 0x000fe2000000002f */
[----:B------:R-:W-:Y:S01]  /*29d0*/  LEA R108, R0, R51, 0x2 ;  /* 0x00000033006c7211 */ /* 0x000fe200078e10ff */
[C---:B0-----:R-:W-:Y:S01]  /*29e0*/  FFMA R21, R60.reuse, R97, R46 ;  /* 0x000000613c157223 */ /* 0x041fe2000000002e */
[C---:B------:R-:W-:Y:S01]  /*29f0*/  FFMA R22, R60.reuse, R98, R45 ;  /* 0x000000623c167223 */ /* 0x040fe2000000002d */
[----:B------:R-:W-:Y:S01]  /*2a00*/  FFMA R23, R60, R99, R44 ;  /* 0x000000633c177223 */ /* 0x000fe2000000002c */
[----:B------:R3:W0:Y:S01]  /*2a10*/  LDS.128 R48, [R109] ;  /* 0x000000006d307984 */ /* 0x0006220000000c00 */
[----:B------:R-:W1:Y:S01]  /*2a20*/  LDC R2, c[0x0][0x3a0] ;  /* 0x0000e800ff027b82 */ /* 0x000e620000000800 */
[----:B------:R-:W-:Y:S01]  /*2a30*/  IADD3 R4, P1, PT, R4, 0x20, RZ ;  /* 0x0000002004047810 */ /* 0x000fe20007f3e0ff */
[C---:B------:R-:W-:Y:S01]  /*2a40*/  FFMA R28, R61.reuse, R96, R28 ;  /* 0x000000603d1c7223 */ /* 0x040fe2000000001c */
[----:B------:R3:W2:Y:S01]  /*2a50*/  LDS.128 R56, [R108] ;  /* 0x000000006c387984 */ /* 0x0006a20000000c00 */
[C---:B------:R-:W-:Y:S01]  /*2a60*/  FFMA R29, R61.reuse, R97, R29 ;  /* 0x000000613d1d7223 */ /* 0x040fe2000000001d */
[C---:B------:R-:W-:Y:S01]  /*2a70*/  FFMA R30, R61.reuse, R98, R30 ;  /* 0x000000623d1e7223 */ /* 0x040fe2000000001e */
[----:B------:R-:W-:Y:S01]  /*2a80*/  FFMA R31, R61, R99, R31 ;  /* 0x000000633d1f7223 */ /* 0x000fe2000000001f */
[----:B------:R3:W4:Y:S01]  /*2a90*/  LDS.128 R52, [R108+0x100] ;  /* 0x000100006c347984 */ /* 0x0007220000000c00 */
[C---:B------:R-:W-:Y:S01]  /*2aa0*/  FFMA R36, R62.reuse, R96, R36 ;  /* 0x000000603e247223 */ /* 0x040fe20000000024 */
[C---:B------:R-:W-:Y:S01]  /*2ab0*/  FFMA R37, R62.reuse, R97, R37 ;  /* 0x000000613e257223 */ /* 0x040fe20000000025 */
[C---:B------:R-:W-:Y:S01]  /*2ac0*/  FFMA R38, R62.reuse, R98, R38 ;  /* 0x000000623e267223 */ /* 0x040fe20000000026 */
[----:B------:R3:W0:Y:S01]  /*2ad0*/  LDS.128 R44, [R109+0x100] ;  /* 0x000100006d2c7984 */ /* 0x0006220000000c00 */
        /* <DEDUP_REMOVED lines=21> */
[----:B------:R-:W-:-:S02]  /*2c30*/  IADD3.X R3, PT, PT, RZ, R3, RZ, P1, !PT ;  /* 0x00000003ff037210 */ /* 0x000fc40000ffe4ff */
[----:B-1----:R-:W-:Y:S01]  /*2c40*/  LEA R6, R2, R6, 0x3 ;  /* 0x0000000602067211 */ /* 0x002fe200078e18ff */
[----:B--234-:R-:W-:Y:S06]  /*2c50*/  @!P0 BRA `(.L_x_1) ;  /* 0xffffffd8007c8947 */ /* 0x01cfec000383ffff */
[----:B------:R-:W1:Y:S01]  /*2c60*/  S2R R3, SR_CTAID.Y ;  /* 0x0000000000037919 */ /* 0x000e620000002600 */
[----:B-----5:R-:W2:Y:S01]  /*2c70*/  LDC.64 R12, c[0x0][0x390] ;  /* 0x0000e400ff0c7b82 */ /* 0x020ea20000000a00 */
[----:B------:R-:W3:Y:S01]  /*2c80*/  S2R R4, SR_CTAID.X ;  /* 0x0000000000047919 */ /* 0x000ee20000002500 */
[----:B-1----:R-:W-:Y:S02]  /*2c90*/  LEA R3, R3, R0, 0x7 ;  /* 0x0000000003037211 */ /* 0x002fe400078e38ff */
[----:B---3--:R-:W-:-:S05]  /*2ca0*/  LEA R7, R4, R7, 0x7 ;  /* 0x0000000704077211 */ /* 0x008fca00078e38ff */
[C---:B------:R-:W-:Y:S01]  /*2cb0*/  IMAD R5, R3.reuse, R2, R7 ;  /* 0x0000000203057224 */ /* 0x040fe200078e0207 */
[----:B------:R-:W-:-:S03]  /*2cc0*/  IADD3 R3, PT, PT, R3, 0x40, RZ ;  /* 0x0000004003037810 */ /* 0x000fc60007ffe0ff */
[----:B--2---:R-:W-:-:S04]  /*2cd0*/  IMAD.WIDE R4, R5, 0x4, R12 ;  /* 0x0000000405047825 */ /* 0x004fc800078e020c */
[----:B------:R-:W-:Y:S01]  /*2ce0*/  IMAD R3, R3, R2, R7 ;  /* 0x0000000203037224 */ /* 0x000fe200078e0207 */
[----:B------:R-:W-:Y:S01]  /*2cf0*/  STG.E.128 desc[UR8][R4.64], R16 ;  /* 0x0000001004007986 */ /* 0x000fe2000c101d08 */
[----:B------:R-:W-:-:S04]  /*2d00*/  IMAD.WIDE R6, R2, 0x4, R4 ;  /* 0x0000000402067825 */ /* 0x000fc800078e0204 */
[----:B------:R-:W-:Y:S01]  /*2d10*/  IMAD.WIDE R12, R3, 0x4, R12 ;  /* 0x00000004030c7825 */ /* 0x000fe200078e020c */
[----:B------:R-:W-:Y:S03]  /*2d20*/  STG.E.128 desc[UR8][R6.64], R24 ;  /* 0x0000001806007986 */ /* 0x000fe6000c101d08 */
[----:B------:R-:W-:-:S04]  /*2d30*/  IMAD.WIDE R8, R2, 0x4, R6 ;  /* 0x0000000402087825 */ /* 0x000fc800078e0206 */
[C---:B------:R-:W-:Y:S01]  /*2d40*/  IMAD.WIDE R14, R2.reuse, 0x4, R12 ;  /* 0x00000004020e7825 */ /* 0x040fe200078e020c */
[----:B------:R-:W-:Y:S03]  /*2d50*/  STG.E.128 desc[UR8][R8.64], R32 ;  /* 0x0000002008007986 */ /* 0x000fe6000c101d08 */
[----:B------:R-:W-:-:S04]  /*2d60*/  IMAD.WIDE R10, R2, 0x4, R8 ;  /* 0x00000004020a7825 */ /* 0x000fc800078e0208 */
[C---:B0-----:R-:W-:Y:S01]  /*2d70*/  IMAD.WIDE R44, R2.reuse, 0x4, R14 ;  /* 0x00000004022c7825 */ /* 0x041fe200078e020e */
[----:B------:R-:W-:Y:S04]  /*2d80*/  STG.E.128 desc[UR8][R10.64], R40 ;  /* 0x000000280a007986 */ /* 0x000fe8000c101d08 */
[----:B------:R-:W-:Y:S01]  /*2d90*/  STG.E.128 desc[UR8][R4.64+0x100], R20 ;  /* 0x0001001404007986 */ /* 0x000fe2000c101d08 */
[----:B------:R-:W-:-:S03]  /*2da0*/  IMAD.WIDE R2, R2, 0x4, R44 ;  /* 0x0000000402027825 */ /* 0x000fc600078e022c */
[----:B------:R-:W-:Y:S04]  /*2db0*/  STG.E.128 desc[UR8][R6.64+0x100], R28 ;  /* 0x0001001c06007986 */ /* 0x000fe8000c101d08 */
        /* <DEDUP_REMOVED lines=9> */
[----:B------:R-:W-:Y:S01]  /*2e50*/  STG.E.128 desc[UR8][R2.64+0x100], R96 ;  /* 0x0001006002007986 */ /* 0x000fe2000c101d08 */
[----:B------:R-:W-:Y:S05]  /*2e60*/  EXIT ;  /* 0x000000000000794d */ /* 0x000fea0003800000 */
.L_x_2:
[----:B------:R-:W-:-:S00]  /*2e70*/  BRA `(.L_x_2) ;  /* 0xfffffffc00fc7947 */ /* 0x000fc0000383ffff */
[----:B------:R-:W-:-:S00]  /*2e80*/  NOP ;  /* 0x0000000000007918 */ /* 0x000fc00000000000 */
[----:B------:R-:W-:-:S00]  /*2e90*/  NOP ;  /* 0x0000000000007918 */ /* 0x000fc00000000000 */
[----:B------:R-:W-:-:S00]  /*2ea0*/  NOP ;  /* 0x0000000000007918 */ /* 0x000fc00000000000 */
[----:B------:R-:W-:-:S00]  /*2eb0*/  NOP ;  /* 0x0000000000007918 */ /* 0x000fc00000000000 */
[----:B------:R-:W-:-:S00]  /*2ec0*/  NOP ;  /* 0x0000000000007918 */ /* 0x000fc00000000000 */
[----:B------:R-:W-:-:S00]  /*2ed0*/  NOP ;  /* 0x0000000000007918 */ /* 0x000fc00000000000 */
[----:B------:R-:W-:-:S00]  /*2ee0*/  NOP ;  /* 0x0000000000007918 */ /* 0x000fc00000000000 */
[----:B------:R-:W-:-:S00]  /*2ef0*/  NOP ;  /* 0x0000000000007918 */ /* 0x000fc00000000000 */
.L_x_3:


//--------------------- .nv.shared._Z8Sgemm_v3PfS_S_iii --------------------------
	.section	.nv.shared._Z8Sgemm_v3PfS_S_iii,"aw",@nobits
	.sectionflags	@""
	.align	4
.nv.shared._Z8Sgemm_v3PfS_S_iii:
	.zero		17408


//--------------------- .nv.shared.reserved.0     --------------------------
	.section	.nv.shared.reserved.0,"aw",@nobits
	.weak		__nv_reservedSMEM_offset_0_alias
	.size		__nv_reservedSMEM_offset_0_alias, 0, 64
	.other		__nv_reservedSMEM_offset_0_alias,@"STO_CUDA_RESERVED_SHARED STV_DEFAULT"
__nv_reservedSMEM_offset_0_alias:
	.zero		0
	.zero		64


//--------------------- .nv.constant0._Z8Sgemm_v3PfS_S_iii --------------------------
	.section	.nv.constant0._Z8Sgemm_v3PfS_S_iii,"a",@progbits
	.sectionflags	@""
	.align	4
.nv.constant0._Z8Sgemm_v3PfS_S_iii:
	.zero		932


//--------------------- SYMBOLS --------------------------

	.type		.nv.reservedSmem.offset0,@object
	.size		.nv.reservedSmem.offset0,0x4
	.type		.nv.reservedSmem.cap,@object
	.size		.nv.reservedSmem.cap,0x4
